//
// Generated by NVIDIA NVVM Compiler
//
// Compiler Build ID: CL-36424714
// Cuda compilation tools, release 13.0, V13.0.88
// Based on NVVM 20.0.0
//

.version 9.0
.target sm_100
.address_size 64

	// .globl	_Z29matmul_cuda_v1_vanilla_kerneliPfS_S_
// _ZZ27matmul_cuda_v2_shmem_kerneliPfS_S_E2As has been demoted
// _ZZ27matmul_cuda_v2_shmem_kerneliPfS_S_E2Bs has been demoted

.visible .entry _Z29matmul_cuda_v1_vanilla_kerneliPfS_S_(
	.param .u32 _Z29matmul_cuda_v1_vanilla_kerneliPfS_S__param_0,
	.param .u64 .ptr .align 1 _Z29matmul_cuda_v1_vanilla_kerneliPfS_S__param_1,
	.param .u64 .ptr .align 1 _Z29matmul_cuda_v1_vanilla_kerneliPfS_S__param_2,
	.param .u64 .ptr .align 1 _Z29matmul_cuda_v1_vanilla_kerneliPfS_S__param_3
)
{
	.reg .pred 	%p<10>;
	.reg .b32 	%r<39>;
	.reg .b32 	%f<68>;
	.reg .b64 	%rd<67>;

	ld.param.u32 	%r17, [_Z29matmul_cuda_v1_vanilla_kerneliPfS_S__param_0];
	ld.param.u64 	%rd14, [_Z29matmul_cuda_v1_vanilla_kerneliPfS_S__param_1];
	ld.param.u64 	%rd15, [_Z29matmul_cuda_v1_vanilla_kerneliPfS_S__param_2];
	cvta.to.global.u64 	%rd1, %rd15;
	cvta.to.global.u64 	%rd2, %rd14;
	mov.u32 	%r18, %ctaid.y;
	mov.u32 	%r19, %ntid.y;
	mov.u32 	%r20, %tid.y;
	mad.lo.s32 	%r1, %r18, %r19, %r20;
	mov.u32 	%r21, %ctaid.x;
	mov.u32 	%r22, %ntid.x;
	mov.u32 	%r23, %tid.x;
	mad.lo.s32 	%r2, %r21, %r22, %r23;
	setp.lt.s32 	%p1, %r17, 1;
	mov.f32 	%f67, 0f00000000;
	@%p1 bra 	$L__BB0_12;
	mul.lo.s32 	%r3, %r1, %r17;
	and.b32  	%r4, %r17, 7;
	setp.lt.u32 	%p2, %r17, 8;
	mov.f32 	%f67, 0f00000000;
	mov.b32 	%r37, 0;
	@%p2 bra 	$L__BB0_4;
	and.b32  	%r37, %r17, 2147483640;
	neg.s32 	%r35, %r37;
	mul.wide.u32 	%rd16, %r17, 4;
	add.s64 	%rd3, %rd1, %rd16;
	mul.wide.u32 	%rd17, %r17, 8;
	add.s64 	%rd4, %rd1, %rd17;
	mul.wide.u32 	%rd18, %r17, 12;
	add.s64 	%rd5, %rd1, %rd18;
	mul.wide.u32 	%rd19, %r17, 16;
	add.s64 	%rd6, %rd1, %rd19;
	mul.wide.u32 	%rd20, %r17, 20;
	add.s64 	%rd7, %rd1, %rd20;
	mul.wide.u32 	%rd21, %r17, 24;
	add.s64 	%rd8, %rd1, %rd21;
	mul.wide.u32 	%rd22, %r17, 28;
	add.s64 	%rd9, %rd1, %rd22;
	mul.wide.u32 	%rd23, %r3, 4;
	add.s64 	%rd24, %rd23, %rd2;
	add.s64 	%rd66, %rd24, 16;
	mov.f32 	%f67, 0f00000000;
	mov.u32 	%r34, %r2;
$L__BB0_3:
	.pragma "nounroll";
	mul.wide.s32 	%rd25, %r34, 4;
	add.s64 	%rd26, %rd3, %rd25;
	add.s64 	%rd27, %rd4, %rd25;
	add.s64 	%rd28, %rd5, %rd25;
	add.s64 	%rd29, %rd6, %rd25;
	add.s64 	%rd30, %rd7, %rd25;
	add.s64 	%rd31, %rd8, %rd25;
	add.s64 	%rd32, %rd9, %rd25;
	add.s64 	%rd33, %rd1, %rd25;
	ld.global.f32 	%f17, [%rd66+-16];
	ld.global.f32 	%f18, [%rd33];
	fma.rn.f32 	%f19, %f17, %f18, %f67;
	ld.global.f32 	%f20, [%rd66+-12];
	ld.global.f32 	%f21, [%rd26];
	fma.rn.f32 	%f22, %f20, %f21, %f19;
	ld.global.f32 	%f23, [%rd66+-8];
	ld.global.f32 	%f24, [%rd27];
	fma.rn.f32 	%f25, %f23, %f24, %f22;
	ld.global.f32 	%f26, [%rd66+-4];
	ld.global.f32 	%f27, [%rd28];
	fma.rn.f32 	%f28, %f26, %f27, %f25;
	ld.global.f32 	%f29, [%rd66];
	ld.global.f32 	%f30, [%rd29];
	fma.rn.f32 	%f31, %f29, %f30, %f28;
	ld.global.f32 	%f32, [%rd66+4];
	ld.global.f32 	%f33, [%rd30];
	fma.rn.f32 	%f34, %f32, %f33, %f31;
	ld.global.f32 	%f35, [%rd66+8];
	ld.global.f32 	%f36, [%rd31];
	fma.rn.f32 	%f37, %f35, %f36, %f34;
	ld.global.f32 	%f38, [%rd66+12];
	ld.global.f32 	%f39, [%rd32];
	fma.rn.f32 	%f67, %f38, %f39, %f37;
	add.s32 	%r35, %r35, 8;
	shl.b32 	%r25, %r17, 3;
	add.s32 	%r34, %r34, %r25;
	add.s64 	%rd66, %rd66, 32;
	setp.ne.s32 	%p3, %r35, 0;
	@%p3 bra 	$L__BB0_3;
$L__BB0_4:
	setp.eq.s32 	%p4, %r4, 0;
	@%p4 bra 	$L__BB0_12;
	and.b32  	%r12, %r17, 3;
	setp.lt.u32 	%p5, %r4, 4;
	@%p5 bra 	$L__BB0_7;
	add.s32 	%r26, %r37, %r3;
	mul.wide.u32 	%rd34, %r26, 4;
	add.s64 	%rd35, %rd2, %rd34;
	ld.global.f32 	%f41, [%rd35];
	mad.lo.s32 	%r27, %r37, %r17, %r2;
	mul.wide.s32 	%rd36, %r27, 4;
	add.s64 	%rd37, %rd1, %rd36;
	ld.global.f32 	%f42, [%rd37];
	fma.rn.f32 	%f43, %f41, %f42, %f67;
	cvt.u64.u32 	%rd38, %r3;
	cvt.u64.u32 	%rd39, %r37;
	add.s64 	%rd40, %rd39, %rd38;
	shl.b64 	%rd41, %rd40, 2;
	add.s64 	%rd42, %rd2, %rd41;
	ld.global.f32 	%f44, [%rd42+4];
	mul.wide.u32 	%rd43, %r17, 4;
	add.s64 	%rd44, %rd37, %rd43;
	ld.global.f32 	%f45, [%rd44];
	fma.rn.f32 	%f46, %f44, %f45, %f43;
	ld.global.f32 	%f47, [%rd42+8];
	add.s64 	%rd45, %rd44, %rd43;
	ld.global.f32 	%f48, [%rd45];
	fma.rn.f32 	%f49, %f47, %f48, %f46;
	ld.global.f32 	%f50, [%rd42+12];
	add.s64 	%rd46, %rd45, %rd43;
	ld.global.f32 	%f51, [%rd46];
	fma.rn.f32 	%f67, %f50, %f51, %f49;
	add.s32 	%r37, %r37, 4;
$L__BB0_7:
	setp.eq.s32 	%p6, %r12, 0;
	@%p6 bra 	$L__BB0_12;
	setp.eq.s32 	%p7, %r12, 1;
	@%p7 bra 	$L__BB0_10;
	add.s32 	%r28, %r37, %r3;
	mul.wide.u32 	%rd47, %r28, 4;
	add.s64 	%rd48, %rd2, %rd47;
	ld.global.f32 	%f53, [%rd48];
	mad.lo.s32 	%r29, %r37, %r17, %r2;
	mul.wide.s32 	%rd49, %r29, 4;
	add.s64 	%rd50, %rd1, %rd49;
	ld.global.f32 	%f54, [%rd50];
	fma.rn.f32 	%f55, %f53, %f54, %f67;
	cvt.u64.u32 	%rd51, %r3;
	cvt.u64.u32 	%rd52, %r37;
	add.s64 	%rd53, %rd52, %rd51;
	shl.b64 	%rd54, %rd53, 2;
	add.s64 	%rd55, %rd2, %rd54;
	ld.global.f32 	%f56, [%rd55+4];
	mul.wide.u32 	%rd56, %r17, 4;
	add.s64 	%rd57, %rd50, %rd56;
	ld.global.f32 	%f57, [%rd57];
	fma.rn.f32 	%f67, %f56, %f57, %f55;
	add.s32 	%r37, %r37, 2;
$L__BB0_10:
	and.b32  	%r30, %r17, 1;
	setp.eq.b32 	%p8, %r30, 1;
	not.pred 	%p9, %p8;
	@%p9 bra 	$L__BB0_12;
	add.s32 	%r31, %r37, %r3;
	mul.wide.u32 	%rd58, %r31, 4;
	add.s64 	%rd59, %rd2, %rd58;
	ld.global.f32 	%f58, [%rd59];
	mad.lo.s32 	%r32, %r37, %r17, %r2;
	mul.wide.s32 	%rd60, %r32, 4;
	add.s64 	%rd61, %rd1, %rd60;
	ld.global.f32 	%f59, [%rd61];
	fma.rn.f32 	%f67, %f58, %f59, %f67;
$L__BB0_12:
	ld.param.u64 	%rd65, [_Z29matmul_cuda_v1_vanilla_kerneliPfS_S__param_3];
	cvta.to.global.u64 	%rd62, %rd65;
	mad.lo.s32 	%r33, %r1, %r17, %r2;
	mul.wide.s32 	%rd63, %r33, 4;
	add.s64 	%rd64, %rd62, %rd63;
	st.global.f32 	[%rd64], %f67;
	ret;

}
	// .globl	_Z27matmul_cuda_v2_shmem_kerneliPfS_S_
.visible .entry _Z27matmul_cuda_v2_shmem_kerneliPfS_S_(
	.param .u32 _Z27matmul_cuda_v2_shmem_kerneliPfS_S__param_0,
	.param .u64 .ptr .align 1 _Z27matmul_cuda_v2_shmem_kerneliPfS_S__param_1,
	.param .u64 .ptr .align 1 _Z27matmul_cuda_v2_shmem_kerneliPfS_S__param_2,
	.param .u64 .ptr .align 1 _Z27matmul_cuda_v2_shmem_kerneliPfS_S__param_3
)
{
	.reg .pred 	%p<8>;
	.reg .b32 	%r<106>;
	.reg .b32 	%f<368>;
	.reg .b64 	%rd<68>;
	// demoted variable
	.shared .align 4 .b8 _ZZ27matmul_cuda_v2_shmem_kerneliPfS_S_E2As[1024];
	// demoted variable
	.shared .align 4 .b8 _ZZ27matmul_cuda_v2_shmem_kerneliPfS_S_E2Bs[1024];
	ld.param.u32 	%r30, [_Z27matmul_cuda_v2_shmem_kerneliPfS_S__param_0];
	mov.u32 	%r31, %ctaid.y;
	mov.u32 	%r32, %ctaid.x;
	mul.lo.s32 	%r33, %r31, %r30;
	shl.b32 	%r1, %r33, 4;
	shl.b32 	%r2, %r32, 4;
	mov.u32 	%r3, %tid.y;
	mov.u32 	%r4, %tid.x;
	shr.s32 	%r34, %r30, 31;
	shr.u32 	%r35, %r34, 28;
	add.s32 	%r36, %r30, %r35;
	shr.s32 	%r5, %r36, 4;
	setp.lt.s32 	%p1, %r30, 16;
	mov.f32 	%f367, 0f00000000;
	@%p1 bra 	$L__BB1_9;
	mad.lo.s32 	%r38, %r30, %r3, %r4;
	shl.b32 	%r39, %r3, 6;
	mov.u32 	%r40, _ZZ27matmul_cuda_v2_shmem_kerneliPfS_S_E2As;
	add.s32 	%r6, %r40, %r39;
	add.s32 	%r7, %r2, %r38;
	add.s32 	%r41, %r5, -1;
	setp.lt.u32 	%p2, %r41, 3;
	mov.f32 	%f367, 0f00000000;
	mov.b32 	%r105, 0;
	@%p2 bra 	$L__BB1_4;
	and.b32  	%r105, %r5, 134217724;
	neg.s32 	%r103, %r105;
	add.s32 	%r102, %r1, 32;
	add.s32 	%r43, %r3, 16;
	mad.lo.s32 	%r44, %r30, %r43, %r4;
	add.s32 	%r101, %r44, %r2;
	add.s32 	%r45, %r3, 32;
	mad.lo.s32 	%r46, %r30, %r45, %r4;
	add.s32 	%r100, %r46, %r2;
	add.s32 	%r47, %r3, 48;
	mad.lo.s32 	%r48, %r30, %r47, %r4;
	add.s32 	%r99, %r48, %r2;
	mov.f32 	%f367, 0f00000000;
	mov.u32 	%r98, %r7;
$L__BB1_3:
	.pragma "nounroll";
	ld.param.u64 	%rd64, [_Z27matmul_cuda_v2_shmem_kerneliPfS_S__param_2];
	ld.param.u64 	%rd61, [_Z27matmul_cuda_v2_shmem_kerneliPfS_S__param_1];
	add.s32 	%r49, %r102, -32;
	cvt.s64.s32 	%rd4, %r49;
	mad.lo.s32 	%r52, %r30, %r3, %r4;
	cvt.u64.u32 	%rd5, %r52;
	add.s64 	%rd6, %rd4, %rd5;
	cvta.to.global.u64 	%rd7, %rd61;
	shl.b64 	%rd8, %rd6, 2;
	add.s64 	%rd9, %rd7, %rd8;
	ld.global.f32 	%f14, [%rd9];
	shl.b32 	%r53, %r4, 2;
	add.s32 	%r54, %r6, %r53;
	st.shared.f32 	[%r54], %f14;
	cvta.to.global.u64 	%rd10, %rd64;
	mul.wide.u32 	%rd11, %r98, 4;
	add.s64 	%rd12, %rd10, %rd11;
	ld.global.f32 	%f15, [%rd12];
	shl.b32 	%r55, %r3, 6;
	mov.u32 	%r56, _ZZ27matmul_cuda_v2_shmem_kerneliPfS_S_E2Bs;
	add.s32 	%r57, %r56, %r53;
	add.s32 	%r58, %r57, %r55;
	st.shared.f32 	[%r58], %f15;
	bar.sync 	0;
	ld.shared.f32 	%f16, [%r6];
	ld.shared.f32 	%f17, [%r57];
	fma.rn.f32 	%f18, %f16, %f17, %f367;
	ld.shared.f32 	%f19, [%r6+4];
	ld.shared.f32 	%f20, [%r57+64];
	fma.rn.f32 	%f21, %f19, %f20, %f18;
	ld.shared.f32 	%f22, [%r6+8];
	ld.shared.f32 	%f23, [%r57+128];
	fma.rn.f32 	%f24, %f22, %f23, %f21;
	ld.shared.f32 	%f25, [%r6+12];
	ld.shared.f32 	%f26, [%r57+192];
	fma.rn.f32 	%f27, %f25, %f26, %f24;
	ld.shared.f32 	%f28, [%r6+16];
	ld.shared.f32 	%f29, [%r57+256];
	fma.rn.f32 	%f30, %f28, %f29, %f27;
	ld.shared.f32 	%f31, [%r6+20];
	ld.shared.f32 	%f32, [%r57+320];
	fma.rn.f32 	%f33, %f31, %f32, %f30;
	ld.shared.f32 	%f34, [%r6+24];
	ld.shared.f32 	%f35, [%r57+384];
	fma.rn.f32 	%f36, %f34, %f35, %f33;
	ld.shared.f32 	%f37, [%r6+28];
	ld.shared.f32 	%f38, [%r57+448];
	fma.rn.f32 	%f39, %f37, %f38, %f36;
	ld.shared.f32 	%f40, [%r6+32];
	ld.shared.f32 	%f41, [%r57+512];
	fma.rn.f32 	%f42, %f40, %f41, %f39;
	ld.shared.f32 	%f43, [%r6+36];
	ld.shared.f32 	%f44, [%r57+576];
	fma.rn.f32 	%f45, %f43, %f44, %f42;
	ld.shared.f32 	%f46, [%r6+40];
	ld.shared.f32 	%f47, [%r57+640];
	fma.rn.f32 	%f48, %f46, %f47, %f45;
	ld.shared.f32 	%f49, [%r6+44];
	ld.shared.f32 	%f50, [%r57+704];
	fma.rn.f32 	%f51, %f49, %f50, %f48;
	ld.shared.f32 	%f52, [%r6+48];
	ld.shared.f32 	%f53, [%r57+768];
	fma.rn.f32 	%f54, %f52, %f53, %f51;
	ld.shared.f32 	%f55, [%r6+52];
	ld.shared.f32 	%f56, [%r57+832];
	fma.rn.f32 	%f57, %f55, %f56, %f54;
	ld.shared.f32 	%f58, [%r6+56];
	ld.shared.f32 	%f59, [%r57+896];
	fma.rn.f32 	%f60, %f58, %f59, %f57;
	ld.shared.f32 	%f61, [%r6+60];
	ld.shared.f32 	%f62, [%r57+960];
	fma.rn.f32 	%f63, %f61, %f62, %f60;
	bar.sync 	0;
	add.s32 	%r59, %r102, -16;
	cvt.s64.s32 	%rd13, %r59;
	add.s64 	%rd14, %rd13, %rd5;
	shl.b64 	%rd15, %rd14, 2;
	add.s64 	%rd16, %rd7, %rd15;
	ld.global.f32 	%f64, [%rd16];
	st.shared.f32 	[%r54], %f64;
	mul.wide.u32 	%rd17, %r101, 4;
	add.s64 	%rd18, %rd10, %rd17;
	ld.global.f32 	%f65, [%rd18];
	st.shared.f32 	[%r58], %f65;
	bar.sync 	0;
	ld.shared.f32 	%f66, [%r6];
	ld.shared.f32 	%f67, [%r57];
	fma.rn.f32 	%f68, %f66, %f67, %f63;
	ld.shared.f32 	%f69, [%r6+4];
	ld.shared.f32 	%f70, [%r57+64];
	fma.rn.f32 	%f71, %f69, %f70, %f68;
	ld.shared.f32 	%f72, [%r6+8];
	ld.shared.f32 	%f73, [%r57+128];
	fma.rn.f32 	%f74, %f72, %f73, %f71;
	ld.shared.f32 	%f75, [%r6+12];
	ld.shared.f32 	%f76, [%r57+192];
	fma.rn.f32 	%f77, %f75, %f76, %f74;
	ld.shared.f32 	%f78, [%r6+16];
	ld.shared.f32 	%f79, [%r57+256];
	fma.rn.f32 	%f80, %f78, %f79, %f77;
	ld.shared.f32 	%f81, [%r6+20];
	ld.shared.f32 	%f82, [%r57+320];
	fma.rn.f32 	%f83, %f81, %f82, %f80;
	ld.shared.f32 	%f84, [%r6+24];
	ld.shared.f32 	%f85, [%r57+384];
	fma.rn.f32 	%f86, %f84, %f85, %f83;
	ld.shared.f32 	%f87, [%r6+28];
	ld.shared.f32 	%f88, [%r57+448];
	fma.rn.f32 	%f89, %f87, %f88, %f86;
	ld.shared.f32 	%f90, [%r6+32];
	ld.shared.f32 	%f91, [%r57+512];
	fma.rn.f32 	%f92, %f90, %f91, %f89;
	ld.shared.f32 	%f93, [%r6+36];
	ld.shared.f32 	%f94, [%r57+576];
	fma.rn.f32 	%f95, %f93, %f94, %f92;
	ld.shared.f32 	%f96, [%r6+40];
	ld.shared.f32 	%f97, [%r57+640];
	fma.rn.f32 	%f98, %f96, %f97, %f95;
	ld.shared.f32 	%f99, [%r6+44];
	ld.shared.f32 	%f100, [%r57+704];
	fma.rn.f32 	%f101, %f99, %f100, %f98;
	ld.shared.f32 	%f102, [%r6+48];
	ld.shared.f32 	%f103, [%r57+768];
	fma.rn.f32 	%f104, %f102, %f103, %f101;
	ld.shared.f32 	%f105, [%r6+52];
	ld.shared.f32 	%f106, [%r57+832];
	fma.rn.f32 	%f107, %f105, %f106, %f104;
	ld.shared.f32 	%f108, [%r6+56];
	ld.shared.f32 	%f109, [%r57+896];
	fma.rn.f32 	%f110, %f108, %f109, %f107;
	ld.shared.f32 	%f111, [%r6+60];
	ld.shared.f32 	%f112, [%r57+960];
	fma.rn.f32 	%f113, %f111, %f112, %f110;
	bar.sync 	0;
	add.s32 	%r60, %r102, 16;
	cvt.s64.s32 	%rd19, %r102;
	add.s64 	%rd20, %rd19, %rd5;
	shl.b64 	%rd21, %rd20, 2;
	add.s64 	%rd22, %rd7, %rd21;
	ld.global.f32 	%f114, [%rd22];
	st.shared.f32 	[%r54], %f114;
	mul.wide.u32 	%rd23, %r100, 4;
	add.s64 	%rd24, %rd10, %rd23;
	ld.global.f32 	%f115, [%rd24];
	st.shared.f32 	[%r58], %f115;
	bar.sync 	0;
	ld.shared.f32 	%f116, [%r6];
	ld.shared.f32 	%f117, [%r57];
	fma.rn.f32 	%f118, %f116, %f117, %f113;
	ld.shared.f32 	%f119, [%r6+4];
	ld.shared.f32 	%f120, [%r57+64];
	fma.rn.f32 	%f121, %f119, %f120, %f118;
	ld.shared.f32 	%f122, [%r6+8];
	ld.shared.f32 	%f123, [%r57+128];
	fma.rn.f32 	%f124, %f122, %f123, %f121;
	ld.shared.f32 	%f125, [%r6+12];
	ld.shared.f32 	%f126, [%r57+192];
	fma.rn.f32 	%f127, %f125, %f126, %f124;
	ld.shared.f32 	%f128, [%r6+16];
	ld.shared.f32 	%f129, [%r57+256];
	fma.rn.f32 	%f130, %f128, %f129, %f127;
	ld.shared.f32 	%f131, [%r6+20];
	ld.shared.f32 	%f132, [%r57+320];
	fma.rn.f32 	%f133, %f131, %f132, %f130;
	ld.shared.f32 	%f134, [%r6+24];
	ld.shared.f32 	%f135, [%r57+384];
	fma.rn.f32 	%f136, %f134, %f135, %f133;
	ld.shared.f32 	%f137, [%r6+28];
	ld.shared.f32 	%f138, [%r57+448];
	fma.rn.f32 	%f139, %f137, %f138, %f136;
	ld.shared.f32 	%f140, [%r6+32];
	ld.shared.f32 	%f141, [%r57+512];
	fma.rn.f32 	%f142, %f140, %f141, %f139;
	ld.shared.f32 	%f143, [%r6+36];
	ld.shared.f32 	%f144, [%r57+576];
	fma.rn.f32 	%f145, %f143, %f144, %f142;
	ld.shared.f32 	%f146, [%r6+40];
	ld.shared.f32 	%f147, [%r57+640];
	fma.rn.f32 	%f148, %f146, %f147, %f145;
	ld.shared.f32 	%f149, [%r6+44];
	ld.shared.f32 	%f150, [%r57+704];
	fma.rn.f32 	%f151, %f149, %f150, %f148;
	ld.shared.f32 	%f152, [%r6+48];
	ld.shared.f32 	%f153, [%r57+768];
	fma.rn.f32 	%f154, %f152, %f153, %f151;
	ld.shared.f32 	%f155, [%r6+52];
	ld.shared.f32 	%f156, [%r57+832];
	fma.rn.f32 	%f157, %f155, %f156, %f154;
	ld.shared.f32 	%f158, [%r6+56];
	ld.shared.f32 	%f159, [%r57+896];
	fma.rn.f32 	%f160, %f158, %f159, %f157;
	ld.shared.f32 	%f161, [%r6+60];
	ld.shared.f32 	%f162, [%r57+960];
	fma.rn.f32 	%f163, %f161, %f162, %f160;
	bar.sync 	0;
	cvt.s64.s32 	%rd25, %r60;
	add.s64 	%rd26, %rd25, %rd5;
	shl.b64 	%rd27, %rd26, 2;
	add.s64 	%rd28, %rd7, %rd27;
	ld.global.f32 	%f164, [%rd28];
	st.shared.f32 	[%r54], %f164;
	mul.wide.u32 	%rd29, %r99, 4;
	add.s64 	%rd30, %rd10, %rd29;
	ld.global.f32 	%f165, [%rd30];
	st.shared.f32 	[%r58], %f165;
	bar.sync 	0;
	ld.shared.f32 	%f166, [%r6];
	ld.shared.f32 	%f167, [%r57];
	fma.rn.f32 	%f168, %f166, %f167, %f163;
	ld.shared.f32 	%f169, [%r6+4];
	ld.shared.f32 	%f170, [%r57+64];
	fma.rn.f32 	%f171, %f169, %f170, %f168;
	ld.shared.f32 	%f172, [%r6+8];
	ld.shared.f32 	%f173, [%r57+128];
	fma.rn.f32 	%f174, %f172, %f173, %f171;
	ld.shared.f32 	%f175, [%r6+12];
	ld.shared.f32 	%f176, [%r57+192];
	fma.rn.f32 	%f177, %f175, %f176, %f174;
	ld.shared.f32 	%f178, [%r6+16];
	ld.shared.f32 	%f179, [%r57+256];
	fma.rn.f32 	%f180, %f178, %f179, %f177;
	ld.shared.f32 	%f181, [%r6+20];
	ld.shared.f32 	%f182, [%r57+320];
	fma.rn.f32 	%f183, %f181, %f182, %f180;
	ld.shared.f32 	%f184, [%r6+24];
	ld.shared.f32 	%f185, [%r57+384];
	fma.rn.f32 	%f186, %f184, %f185, %f183;
	ld.shared.f32 	%f187, [%r6+28];
	ld.shared.f32 	%f188, [%r57+448];
	fma.rn.f32 	%f189, %f187, %f188, %f186;
	ld.shared.f32 	%f190, [%r6+32];
	ld.shared.f32 	%f191, [%r57+512];
	fma.rn.f32 	%f192, %f190, %f191, %f189;
	ld.shared.f32 	%f193, [%r6+36];
	ld.shared.f32 	%f194, [%r57+576];
	fma.rn.f32 	%f195, %f193, %f194, %f192;
	ld.shared.f32 	%f196, [%r6+40];
	ld.shared.f32 	%f197, [%r57+640];
	fma.rn.f32 	%f198, %f196, %f197, %f195;
	ld.shared.f32 	%f199, [%r6+44];
	ld.shared.f32 	%f200, [%r57+704];
	fma.rn.f32 	%f201, %f199, %f200, %f198;
	ld.shared.f32 	%f202, [%r6+48];
	ld.shared.f32 	%f203, [%r57+768];
	fma.rn.f32 	%f204, %f202, %f203, %f201;
	ld.shared.f32 	%f205, [%r6+52];
	ld.shared.f32 	%f206, [%r57+832];
	fma.rn.f32 	%f207, %f205, %f206, %f204;
	ld.shared.f32 	%f208, [%r6+56];
	ld.shared.f32 	%f209, [%r57+896];
	fma.rn.f32 	%f210, %f208, %f209, %f207;
	ld.shared.f32 	%f211, [%r6+60];
	ld.shared.f32 	%f212, [%r57+960];
	fma.rn.f32 	%f367, %f211, %f212, %f210;
	bar.sync 	0;
	add.s32 	%r103, %r103, 4;
	add.s32 	%r102, %r102, 64;
	shl.b32 	%r61, %r30, 6;
	add.s32 	%r101, %r101, %r61;
	add.s32 	%r100, %r100, %r61;
	add.s32 	%r99, %r99, %r61;
	add.s32 	%r98, %r98, %r61;
	setp.ne.s32 	%p3, %r103, 0;
	@%p3 bra 	$L__BB1_3;
$L__BB1_4:
	and.b32  	%r27, %r5, 3;
	setp.eq.s32 	%p4, %r27, 0;
	@%p4 bra 	$L__BB1_9;
	setp.eq.s32 	%p5, %r27, 1;
	@%p5 bra 	$L__BB1_7;
	ld.param.u64 	%rd65, [_Z27matmul_cuda_v2_shmem_kerneliPfS_S__param_2];
	ld.param.u64 	%rd62, [_Z27matmul_cuda_v2_shmem_kerneliPfS_S__param_1];
	shl.b32 	%r62, %r105, 4;
	add.s32 	%r63, %r62, %r1;
	cvt.s64.s32 	%rd31, %r63;
	shl.b32 	%r64, %r30, 4;
	mad.lo.s32 	%r67, %r30, %r3, %r4;
	cvt.u64.u32 	%rd32, %r67;
	add.s64 	%rd33, %rd31, %rd32;
	cvta.to.global.u64 	%rd34, %rd62;
	shl.b64 	%rd35, %rd33, 2;
	add.s64 	%rd36, %rd34, %rd35;
	ld.global.f32 	%f214, [%rd36];
	shl.b32 	%r68, %r4, 2;
	add.s32 	%r69, %r6, %r68;
	st.shared.f32 	[%r69], %f214;
	mad.lo.s32 	%r70, %r64, %r105, %r7;
	cvta.to.global.u64 	%rd37, %rd65;
	mul.wide.u32 	%rd38, %r70, 4;
	add.s64 	%rd39, %rd37, %rd38;
	ld.global.f32 	%f215, [%rd39];
	shl.b32 	%r71, %r3, 6;
	mov.u32 	%r72, _ZZ27matmul_cuda_v2_shmem_kerneliPfS_S_E2Bs;
	add.s32 	%r73, %r72, %r68;
	add.s32 	%r74, %r73, %r71;
	st.shared.f32 	[%r74], %f215;
	bar.sync 	0;
	ld.shared.f32 	%f216, [%r6];
	ld.shared.f32 	%f217, [%r73];
	fma.rn.f32 	%f218, %f216, %f217, %f367;
	ld.shared.f32 	%f219, [%r6+4];
	ld.shared.f32 	%f220, [%r73+64];
	fma.rn.f32 	%f221, %f219, %f220, %f218;
	ld.shared.f32 	%f222, [%r6+8];
	ld.shared.f32 	%f223, [%r73+128];
	fma.rn.f32 	%f224, %f222, %f223, %f221;
	ld.shared.f32 	%f225, [%r6+12];
	ld.shared.f32 	%f226, [%r73+192];
	fma.rn.f32 	%f227, %f225, %f226, %f224;
	ld.shared.f32 	%f228, [%r6+16];
	ld.shared.f32 	%f229, [%r73+256];
	fma.rn.f32 	%f230, %f228, %f229, %f227;
	ld.shared.f32 	%f231, [%r6+20];
	ld.shared.f32 	%f232, [%r73+320];
	fma.rn.f32 	%f233, %f231, %f232, %f230;
	ld.shared.f32 	%f234, [%r6+24];
	ld.shared.f32 	%f235, [%r73+384];
	fma.rn.f32 	%f236, %f234, %f235, %f233;
	ld.shared.f32 	%f237, [%r6+28];
	ld.shared.f32 	%f238, [%r73+448];
	fma.rn.f32 	%f239, %f237, %f238, %f236;
	ld.shared.f32 	%f240, [%r6+32];
	ld.shared.f32 	%f241, [%r73+512];
	fma.rn.f32 	%f242, %f240, %f241, %f239;
	ld.shared.f32 	%f243, [%r6+36];
	ld.shared.f32 	%f244, [%r73+576];
	fma.rn.f32 	%f245, %f243, %f244, %f242;
	ld.shared.f32 	%f246, [%r6+40];
	ld.shared.f32 	%f247, [%r73+640];
	fma.rn.f32 	%f248, %f246, %f247, %f245;
	ld.shared.f32 	%f249, [%r6+44];
	ld.shared.f32 	%f250, [%r73+704];
	fma.rn.f32 	%f251, %f249, %f250, %f248;
	ld.shared.f32 	%f252, [%r6+48];
	ld.shared.f32 	%f253, [%r73+768];
	fma.rn.f32 	%f254, %f252, %f253, %f251;
	ld.shared.f32 	%f255, [%r6+52];
	ld.shared.f32 	%f256, [%r73+832];
	fma.rn.f32 	%f257, %f255, %f256, %f254;
	ld.shared.f32 	%f258, [%r6+56];
	ld.shared.f32 	%f259, [%r73+896];
	fma.rn.f32 	%f260, %f258, %f259, %f257;
	ld.shared.f32 	%f261, [%r6+60];
	ld.shared.f32 	%f262, [%r73+960];
	fma.rn.f32 	%f263, %f261, %f262, %f260;
	bar.sync 	0;
	add.s32 	%r75, %r63, 16;
	cvt.s64.s32 	%rd40, %r75;
	add.s64 	%rd41, %rd40, %rd32;
	shl.b64 	%rd42, %rd41, 2;
	add.s64 	%rd43, %rd34, %rd42;
	ld.global.f32 	%f264, [%rd43];
	st.shared.f32 	[%r69], %f264;
	add.s32 	%r76, %r70, %r64;
	mul.wide.u32 	%rd44, %r76, 4;
	add.s64 	%rd45, %rd37, %rd44;
	ld.global.f32 	%f265, [%rd45];
	st.shared.f32 	[%r74], %f265;
	bar.sync 	0;
	ld.shared.f32 	%f266, [%r6];
	ld.shared.f32 	%f267, [%r73];
	fma.rn.f32 	%f268, %f266, %f267, %f263;
	ld.shared.f32 	%f269, [%r6+4];
	ld.shared.f32 	%f270, [%r73+64];
	fma.rn.f32 	%f271, %f269, %f270, %f268;
	ld.shared.f32 	%f272, [%r6+8];
	ld.shared.f32 	%f273, [%r73+128];
	fma.rn.f32 	%f274, %f272, %f273, %f271;
	ld.shared.f32 	%f275, [%r6+12];
	ld.shared.f32 	%f276, [%r73+192];
	fma.rn.f32 	%f277, %f275, %f276, %f274;
	ld.shared.f32 	%f278, [%r6+16];
	ld.shared.f32 	%f279, [%r73+256];
	fma.rn.f32 	%f280, %f278, %f279, %f277;
	ld.shared.f32 	%f281, [%r6+20];
	ld.shared.f32 	%f282, [%r73+320];
	fma.rn.f32 	%f283, %f281, %f282, %f280;
	ld.shared.f32 	%f284, [%r6+24];
	ld.shared.f32 	%f285, [%r73+384];
	fma.rn.f32 	%f286, %f284, %f285, %f283;
	ld.shared.f32 	%f287, [%r6+28];
	ld.shared.f32 	%f288, [%r73+448];
	fma.rn.f32 	%f289, %f287, %f288, %f286;
	ld.shared.f32 	%f290, [%r6+32];
	ld.shared.f32 	%f291, [%r73+512];
	fma.rn.f32 	%f292, %f290, %f291, %f289;
	ld.shared.f32 	%f293, [%r6+36];
	ld.shared.f32 	%f294, [%r73+576];
	fma.rn.f32 	%f295, %f293, %f294, %f292;
	ld.shared.f32 	%f296, [%r6+40];
	ld.shared.f32 	%f297, [%r73+640];
	fma.rn.f32 	%f298, %f296, %f297, %f295;
	ld.shared.f32 	%f299, [%r6+44];
	ld.shared.f32 	%f300, [%r73+704];
	fma.rn.f32 	%f301, %f299, %f300, %f298;
	ld.shared.f32 	%f302, [%r6+48];
	ld.shared.f32 	%f303, [%r73+768];
	fma.rn.f32 	%f304, %f302, %f303, %f301;
	ld.shared.f32 	%f305, [%r6+52];
	ld.shared.f32 	%f306, [%r73+832];
	fma.rn.f32 	%f307, %f305, %f306, %f304;
	ld.shared.f32 	%f308, [%r6+56];
	ld.shared.f32 	%f309, [%r73+896];
	fma.rn.f32 	%f310, %f308, %f309, %f307;
	ld.shared.f32 	%f311, [%r6+60];
	ld.shared.f32 	%f312, [%r73+960];
	fma.rn.f32 	%f367, %f311, %f312, %f310;
	bar.sync 	0;
	add.s32 	%r105, %r105, 2;
$L__BB1_7:
	and.b32  	%r77, %r5, 1;
	setp.eq.b32 	%p6, %r77, 1;
	not.pred 	%p7, %p6;
	@%p7 bra 	$L__BB1_9;
	ld.param.u64 	%rd66, [_Z27matmul_cuda_v2_shmem_kerneliPfS_S__param_2];
	ld.param.u64 	%rd63, [_Z27matmul_cuda_v2_shmem_kerneliPfS_S__param_1];
	shl.b32 	%r78, %r105, 4;
	add.s32 	%r79, %r78, %r1;
	cvt.s64.s32 	%rd46, %r79;
	mul.lo.s32 	%r80, %r30, %r105;
	shl.b32 	%r81, %r80, 4;
	mad.lo.s32 	%r84, %r30, %r3, %r4;
	cvt.u64.u32 	%rd47, %r84;
	add.s64 	%rd48, %rd46, %rd47;
	cvta.to.global.u64 	%rd49, %rd63;
	shl.b64 	%rd50, %rd48, 2;
	add.s64 	%rd51, %rd49, %rd50;
	ld.global.f32 	%f313, [%rd51];
	shl.b32 	%r85, %r4, 2;
	add.s32 	%r86, %r6, %r85;
	st.shared.f32 	[%r86], %f313;
	add.s32 	%r87, %r81, %r7;
	cvta.to.global.u64 	%rd52, %rd66;
	mul.wide.u32 	%rd53, %r87, 4;
	add.s64 	%rd54, %rd52, %rd53;
	ld.global.f32 	%f314, [%rd54];
	shl.b32 	%r88, %r3, 6;
	mov.u32 	%r89, _ZZ27matmul_cuda_v2_shmem_kerneliPfS_S_E2Bs;
	add.s32 	%r90, %r89, %r85;
	add.s32 	%r91, %r90, %r88;
	st.shared.f32 	[%r91], %f314;
	bar.sync 	0;
	ld.shared.f32 	%f315, [%r6];
	ld.shared.f32 	%f316, [%r90];
	fma.rn.f32 	%f317, %f315, %f316, %f367;
	ld.shared.f32 	%f318, [%r6+4];
	ld.shared.f32 	%f319, [%r90+64];
	fma.rn.f32 	%f320, %f318, %f319, %f317;
	ld.shared.f32 	%f321, [%r6+8];
	ld.shared.f32 	%f322, [%r90+128];
	fma.rn.f32 	%f323, %f321, %f322, %f320;
	ld.shared.f32 	%f324, [%r6+12];
	ld.shared.f32 	%f325, [%r90+192];
	fma.rn.f32 	%f326, %f324, %f325, %f323;
	ld.shared.f32 	%f327, [%r6+16];
	ld.shared.f32 	%f328, [%r90+256];
	fma.rn.f32 	%f329, %f327, %f328, %f326;
	ld.shared.f32 	%f330, [%r6+20];
	ld.shared.f32 	%f331, [%r90+320];
	fma.rn.f32 	%f332, %f330, %f331, %f329;
	ld.shared.f32 	%f333, [%r6+24];
	ld.shared.f32 	%f334, [%r90+384];
	fma.rn.f32 	%f335, %f333, %f334, %f332;
	ld.shared.f32 	%f336, [%r6+28];
	ld.shared.f32 	%f337, [%r90+448];
	fma.rn.f32 	%f338, %f336, %f337, %f335;
	ld.shared.f32 	%f339, [%r6+32];
	ld.shared.f32 	%f340, [%r90+512];
	fma.rn.f32 	%f341, %f339, %f340, %f338;
	ld.shared.f32 	%f342, [%r6+36];
	ld.shared.f32 	%f343, [%r90+576];
	fma.rn.f32 	%f344, %f342, %f343, %f341;
	ld.shared.f32 	%f345, [%r6+40];
	ld.shared.f32 	%f346, [%r90+640];
	fma.rn.f32 	%f347, %f345, %f346, %f344;
	ld.shared.f32 	%f348, [%r6+44];
	ld.shared.f32 	%f349, [%r90+704];
	fma.rn.f32 	%f350, %f348, %f349, %f347;
	ld.shared.f32 	%f351, [%r6+48];
	ld.shared.f32 	%f352, [%r90+768];
	fma.rn.f32 	%f353, %f351, %f352, %f350;
	ld.shared.f32 	%f354, [%r6+52];
	ld.shared.f32 	%f355, [%r90+832];
	fma.rn.f32 	%f356, %f354, %f355, %f353;
	ld.shared.f32 	%f357, [%r6+56];
	ld.shared.f32 	%f358, [%r90+896];
	fma.rn.f32 	%f359, %f357, %f358, %f356;
	ld.shared.f32 	%f360, [%r6+60];
	ld.shared.f32 	%f361, [%r90+960];
	fma.rn.f32 	%f367, %f360, %f361, %f359;
	bar.sync 	0;
$L__BB1_9:
	ld.param.u64 	%rd67, [_Z27matmul_cuda_v2_shmem_kerneliPfS_S__param_3];
	cvta.to.global.u64 	%rd55, %rd67;
	add.s32 	%r94, %r1, %r2;
	cvt.s64.s32 	%rd56, %r94;
	mad.lo.s32 	%r97, %r30, %r3, %r4;
	cvt.s64.s32 	%rd57, %r97;
	add.s64 	%rd58, %rd56, %rd57;
	shl.b64 	%rd59, %rd58, 2;
	add.s64 	%rd60, %rd55, %rd59;
	st.global.f32 	[%rd60], %f367;
	ret;

}


// ===== COMPILED SASS (sm_100) =====

	.target	sm_100

	.elftype	@"ET_EXEC"


//--------------------- .note.nv.tkinfo           --------------------------
	.section	.note.nv.tkinfo,"",@"SHT_NOTE"
	.sectionflags	@"SHF_NOTE_NV_TKINFO"
	.tkinfo
        /*0018*/ 	.word	0x00000002
        /*0030*/ 	.string	""
        /*0030*/ 	.string	"ptxas"
        /*0030*/ 	.string	"Cuda compilation tools, release 13.0, V13.0.88"
        /*0030*/ 	.string	"Build cuda_13.0.r13.0/compiler.36424714_0"
        /*0030*/ 	.string	"-arch sm_100 -m 64 "



//--------------------- .note.nv.cuinfo           --------------------------
	.section	.note.nv.cuinfo,"",@"SHT_NOTE"
	.sectionflags	@"SHF_NOTE_NV_CUINFO"
        /*0018*/ 	.short	0x0002
        /*001a*/ 	.short	0x0064
        /*001c*/ 	.short	0x0082
	.zero		2


//--------------------- .nv.info                  --------------------------
	.section	.nv.info,"",@"SHT_CUDA_INFO"
	.align	4


	//----- nvinfo : EIATTR_REGCOUNT
	.align		4
        /*0000*/ 	.byte	0x04, 0x2f
        /*0002*/ 	.short	(.L_1 - .L_0)
	.align		4
.L_0:
        /*0004*/ 	.word	index@(_Z29matmul_cuda_v1_vanilla_kerneliPfS_S_)
        /*0008*/ 	.word	0x0000001e


	//----- nvinfo : EIATTR_FRAME_SIZE
	.align		4
.L_1:
        /*000c*/ 	.byte	0x04, 0x11
        /*000e*/ 	.short	(.L_3 - .L_2)
	.align		4
.L_2:
        /*0010*/ 	.word	index@(_Z29matmul_cuda_v1_vanilla_kerneliPfS_S_)
        /*0014*/ 	.word	0x00000000


	//----- nvinfo : EIATTR_REGCOUNT
	.align		4
.L_3:
        /*0018*/ 	.byte	0x04, 0x2f
        /*001a*/ 	.short	(.L_5 - .L_4)
	.align		4
.L_4:
        /*001c*/ 	.word	index@(_Z27matmul_cuda_v2_shmem_kerneliPfS_S_)
        /*0020*/ 	.word	0x00000020


	//----- nvinfo : EIATTR_FRAME_SIZE
	.align		4
.L_5:
        /*0024*/ 	.byte	0x04, 0x11
        /*0026*/ 	.short	(.L_7 - .L_6)
	.align		4
.L_6:
        /*0028*/ 	.word	index@(_Z27matmul_cuda_v2_shmem_kerneliPfS_S_)
        /*002c*/ 	.word	0x00000000


	//----- nvinfo : EIATTR_MIN_STACK_SIZE
	.align		4
.L_7:
        /*0030*/ 	.byte	0x04, 0x12
        /*0032*/ 	.short	(.L_9 - .L_8)
	.align		4
.L_8:
        /*0034*/ 	.word	index@(_Z27matmul_cuda_v2_shmem_kerneliPfS_S_)
        /*0038*/ 	.word	0x00000000


	//----- nvinfo : EIATTR_MIN_STACK_SIZE
	.align		4
.L_9:
        /*003c*/ 	.byte	0x04, 0x12
        /*003e*/ 	.short	(.L_11 - .L_10)
	.align		4
.L_10:
        /*0040*/ 	.word	index@(_Z29matmul_cuda_v1_vanilla_kerneliPfS_S_)
        /*0044*/ 	.word	0x00000000
.L_11:


//--------------------- .nv.compat                --------------------------
	.section	.nv.compat,"",@"SHT_CUDA_COMPAT_INFO"
	.align	4
        /*0000*/ 	.byte	0x02, 0x09, 0x00, 0x00, 0x02, 0x02, 0x01, 0x00, 0x02, 0x05, 0x05, 0x00, 0x03, 0x07, 0x01, 0x01
        /*0010*/ 	.byte	0x02, 0x03, 0x00, 0x00, 0x02, 0x06, 0x01, 0x00, 0x04, 0x0b, 0x08, 0x00, 0x09, 0x00, 0x00, 0x00
        /*0020*/ 	.byte	0x00, 0x00, 0x00, 0x00


//--------------------- .nv.info._Z27matmul_cuda_v2_shmem_kerneliPfS_S_ --------------------------
	.section	.nv.info._Z27matmul_cuda_v2_shmem_kerneliPfS_S_,"",@"SHT_CUDA_INFO"
	.sectionflags	@""
	.align	4


	//----- nvinfo : EIATTR_CUDA_API_VERSION
	.align		4
        /*0000*/ 	.byte	0x04, 0x37
        /*0002*/ 	.short	(.L_13 - .L_12)
.L_12:
        /*0004*/ 	.word	0x00000082


	//----- nvinfo : EIATTR_KPARAM_INFO
	.align		4
.L_13:
        /*0008*/ 	.byte	0x04, 0x17
        /*000a*/ 	.short	(.L_15 - .L_14)
.L_14:
        /*000c*/ 	.word	0x00000000
        /*0010*/ 	.short	0x0003
        /*0012*/ 	.short	0x0018
        /*0014*/ 	.byte	0x00, 0xf5, 0x21, 0x00


	//----- nvinfo : EIATTR_KPARAM_INFO
	.align		4
.L_15:
        /*0018*/ 	.byte	0x04, 0x17
        /*001a*/ 	.short	(.L_17 - .L_16)
.L_16:
        /*001c*/ 	.word	0x00000000
        /*0020*/ 	.short	0x0002
        /*0022*/ 	.short	0x0010
        /*0024*/ 	.byte	0x00, 0xf5, 0x21, 0x00


	//----- nvinfo : EIATTR_KPARAM_INFO
	.align		4
.L_17:
        /*0028*/ 	.byte	0x04, 0x17
        /*002a*/ 	.short	(.L_19 - .L_18)
.L_18:
        /*002c*/ 	.word	0x00000000
        /*0030*/ 	.short	0x0001
        /*0032*/ 	.short	0x0008
        /*0034*/ 	.byte	0x00, 0xf5, 0x21, 0x00


	//----- nvinfo : EIATTR_KPARAM_INFO
	.align		4
.L_19:
        /*0038*/ 	.byte	0x04, 0x17
        /*003a*/ 	.short	(.L_21 - .L_20)
.L_20:
        /*003c*/ 	.word	0x00000000
        /*0040*/ 	.short	0x0000
        /*0042*/ 	.short	0x0000
        /*0044*/ 	.byte	0x00, 0xf0, 0x11, 0x00


	//----- nvinfo : EIATTR_SPARSE_MMA_MASK
	.align		4
.L_21:
        /*0048*/ 	.byte	0x03, 0x50
        /*004a*/ 	.short	0x0000


	//----- nvinfo : EIATTR_MAXREG_COUNT
	.align		4
        /*004c*/ 	.byte	0x03, 0x1b
        /*004e*/ 	.short	0x00ff


	//----- nvinfo : EIATTR_NUM_BARRIERS
	.align		4
        /*0050*/ 	.byte	0x02, 0x4c
        /*0052*/ 	.byte	0x01
	.zero		1


	//----- nvinfo : EIATTR_MERCURY_ISA_VERSION
	.align		4
        /*0054*/ 	.byte	0x03, 0x5f
        /*0056*/ 	.short	0x0101


	//----- nvinfo : EIATTR_VRC_CTA_INIT_COUNT
	.align		4
        /*0058*/ 	.byte	0x02, 0x4a
	.zero		1
	.zero		1


	//----- nvinfo : EIATTR_EXIT_INSTR_OFFSETS
	.align		4
        /*005c*/ 	.byte	0x04, 0x1c
        /*005e*/ 	.short	(.L_23 - .L_22)


	//   ....[0]....
.L_22:
        /*0060*/ 	.word	0x00001ac0


	//----- nvinfo : EIATTR_CBANK_PARAM_SIZE
	.align		4
.L_23:
        /*0064*/ 	.byte	0x03, 0x19
        /*0066*/ 	.short	0x0020


	//----- nvinfo : EIATTR_PARAM_CBANK
	.align		4
        /*0068*/ 	.byte	0x04, 0x0a
        /*006a*/ 	.short	(.L_25 - .L_24)
	.align		4
.L_24:
        /*006c*/ 	.word	index@(.nv.constant0._Z27matmul_cuda_v2_shmem_kerneliPfS_S_)
        /*0070*/ 	.short	0x0380
        /*0072*/ 	.short	0x0020


	//----- nvinfo : EIATTR_SW_WAR
	.align		4
.L_25:
        /*0074*/ 	.byte	0x04, 0x36
        /*0076*/ 	.short	(.L_27 - .L_26)
.L_26:
        /*0078*/ 	.word	0x00000008
.L_27:


//--------------------- .nv.info._Z29matmul_cuda_v1_vanilla_kerneliPfS_S_ --------------------------
	.section	.nv.info._Z29matmul_cuda_v1_vanilla_kerneliPfS_S_,"",@"SHT_CUDA_INFO"
	.sectionflags	@""
	.align	4


	//----- nvinfo : EIATTR_CUDA_API_VERSION
	.align		4
        /*0000*/ 	.byte	0x04, 0x37
        /*0002*/ 	.short	(.L_29 - .L_28)
.L_28:
        /*0004*/ 	.word	0x00000082


	//----- nvinfo : EIATTR_KPARAM_INFO
	.align		4
.L_29:
        /*0008*/ 	.byte	0x04, 0x17
        /*000a*/ 	.short	(.L_31 - .L_30)
.L_30:
        /*000c*/ 	.word	0x00000000
        /*0010*/ 	.short	0x0003
        /*0012*/ 	.short	0x0018
        /*0014*/ 	.byte	0x00, 0xf5, 0x21, 0x00


	//----- nvinfo : EIATTR_KPARAM_INFO
	.align		4
.L_31:
        /*0018*/ 	.byte	0x04, 0x17
        /*001a*/ 	.short	(.L_33 - .L_32)
.L_32:
        /*001c*/ 	.word	0x00000000
        /*0020*/ 	.short	0x0002
        /*0022*/ 	.short	0x0010
        /*0024*/ 	.byte	0x00, 0xf5, 0x21, 0x00


	//----- nvinfo : EIATTR_KPARAM_INFO
	.align		4
.L_33:
        /*0028*/ 	.byte	0x04, 0x17
        /*002a*/ 	.short	(.L_35 - .L_34)
.L_34:
        /*002c*/ 	.word	0x00000000
        /*0030*/ 	.short	0x0001
        /*0032*/ 	.short	0x0008
        /*0034*/ 	.byte	0x00, 0xf5, 0x21, 0x00


	//----- nvinfo : EIATTR_KPARAM_INFO
	.align		4
.L_35:
        /*0038*/ 	.byte	0x04, 0x17
        /*003a*/ 	.short	(.L_37 - .L_36)
.L_36:
        /*003c*/ 	.word	0x00000000
        /*0040*/ 	.short	0x0000
        /*0042*/ 	.short	0x0000
        /*0044*/ 	.byte	0x00, 0xf0, 0x11, 0x00


	//----- nvinfo : EIATTR_SPARSE_MMA_MASK
	.align		4
.L_37:
        /*0048*/ 	.byte	0x03, 0x50
        /*004a*/ 	.short	0x0000


	//----- nvinfo : EIATTR_MAXREG_COUNT
	.align		4
        /*004c*/ 	.byte	0x03, 0x1b
        /*004e*/ 	.short	0x00ff


	//----- nvinfo : EIATTR_MERCURY_ISA_VERSION
	.align		4
        /*0050*/ 	.byte	0x03, 0x5f
        /*0052*/ 	.short	0x0101


	//----- nvinfo : EIATTR_VRC_CTA_INIT_COUNT
	.align		4
        /*0054*/ 	.byte	0x02, 0x4a
	.zero		1
	.zero		1


	//----- nvinfo : EIATTR_EXIT_INSTR_OFFSETS
	.align		4
        /*0058*/ 	.byte	0x04, 0x1c
        /*005a*/ 	.short	(.L_39 - .L_38)


	//   ....[0]....
.L_38:
        /*005c*/ 	.word	0x00000ac0


	//----- nvinfo : EIATTR_CBANK_PARAM_SIZE
	.align		4
.L_39:
        /*0060*/ 	.byte	0x03, 0x19
        /*0062*/ 	.short	0x0020


	//----- nvinfo : EIATTR_PARAM_CBANK
	.align		4
        /*0064*/ 	.byte	0x04, 0x0a
        /*0066*/ 	.short	(.L_41 - .L_40)
	.align		4
.L_40:
        /*0068*/ 	.word	index@(.nv.constant0._Z29matmul_cuda_v1_vanilla_kerneliPfS_S_)
        /*006c*/ 	.short	0x0380
        /*006e*/ 	.short	0x0020


	//----- nvinfo : EIATTR_SW_WAR
	.align		4
.L_41:
        /*0070*/ 	.byte	0x04, 0x36
        /*0072*/ 	.short	(.L_43 - .L_42)
.L_42:
        /*0074*/ 	.word	0x00000008
.L_43:


//--------------------- .nv.callgraph             --------------------------
	.section	.nv.callgraph,"",@"SHT_CUDA_CALLGRAPH"
	.align	4
	.sectionentsize	8
	.align		4
        /*0000*/ 	.word	0x00000000
	.align		4
        /*0004*/ 	.word	0xffffffff
	.align		4
        /*0008*/ 	.word	0x00000000
	.align		4
        /*000c*/ 	.word	0xfffffffe
	.align		4
        /*0010*/ 	.word	0x00000000
	.align		4
        /*0014*/ 	.word	0xfffffffd
	.align		4
        /*0018*/ 	.word	0x00000000
	.align		4
        /*001c*/ 	.word	0xfffffffc


//--------------------- .text._Z27matmul_cuda_v2_shmem_kerneliPfS_S_ --------------------------
	.section	.text._Z27matmul_cuda_v2_shmem_kerneliPfS_S_,"ax",@progbits
	.align	128
        .global         _Z27matmul_cuda_v2_shmem_kerneliPfS_S_
        .type           _Z27matmul_cuda_v2_shmem_kerneliPfS_S_,@function
        .size           _Z27matmul_cuda_v2_shmem_kerneliPfS_S_,(.L_x_10 - _Z27matmul_cuda_v2_shmem_kerneliPfS_S_)
        .other          _Z27matmul_cuda_v2_shmem_kerneliPfS_S_,@"STO_CUDA_ENTRY STV_DEFAULT"
_Z27matmul_cuda_v2_shmem_kerneliPfS_S_:
.text._Z27matmul_cuda_v2_shmem_kerneliPfS_S_:
[----:B------:R-:W-:Y:S08]  /*0000*/  LDC R1, c[0x0][0x37c] ;  /* 0x0000df00ff017b82 */ /* 0x000ff00000000800 */
[----:B------:R-:W0:Y:S01]  /*0010*/  LDC R0, c[0x0][0x380] ;  /* 0x0000e000ff007b82 */ /* 0x000e220000000800 */
[----:B------:R-:W1:Y:S01]  /*0020*/  S2R R2, SR_CTAID.X ;  /* 0x0000000000027919 */ /* 0x000e620000002500 */
[----:B------:R-:W2:Y:S01]  /*0030*/  LDCU.64 UR8, c[0x0][0x358] ;  /* 0x00006b00ff0877ac */ /* 0x000ea20008000a00 */
[----:B------:R-:W-:Y:S01]  /*0040*/  HFMA2 R29, -RZ, RZ, 0, 0 ;  /* 0x00000000ff1d7431 */ /* 0x000fe200000001ff */
[----:B------:R-:W3:Y:S04]  /*0050*/  S2R R3, SR_TID.Y ;  /* 0x0000000000037919 */ /* 0x000ee80000002200 */
[----:B------:R-:W4:Y:S01]  /*0060*/  S2UR UR4, SR_CTAID.Y ;  /* 0x00000000000479c3 */ /* 0x000f220000002600 */
[----:B------:R-:W0:Y:S02]  /*0070*/  S2R R17, SR_TID.X ;  /* 0x0000000000117919 */ /* 0x000e240000002100 */
[----:B0-----:R-:W-:-:S02]  /*0080*/  ISETP.GE.AND P0, PT, R0, 0x10, PT ;  /* 0x000000100000780c */ /* 0x001fc40003f06270 */
[----:B------:R-:W-:-:S04]  /*0090*/  SHF.R.S32.HI R5, RZ, 0x1f, R0 ;  /* 0x0000001fff057819 */ /* 0x000fc80000011400 */
[----:B------:R-:W-:Y:S01]  /*00a0*/  LEA.HI R5, R5, R0, RZ, 0x4 ;  /* 0x0000000005057211 */ /* 0x000fe200078f20ff */
[----:B----4-:R-:W-:-:S05]  /*00b0*/  IMAD R19, R0, UR4, RZ ;  /* 0x0000000400137c24 */ /* 0x010fca000f8e02ff */
[----:B------:R-:W-:Y:S01]  /*00c0*/  SHF.L.U32 R19, R19, 0x4, RZ ;  /* 0x0000000413137819 */ /* 0x000fe200000006ff */
[----:B-123--:R-:W-:Y:S06]  /*00d0*/  @!P0 BRA `(.L_x_0) ;  /* 0x0000001800548947 */ /* 0x00efec0003800000 */
[----:B------:R-:W0:Y:S01]  /*00e0*/  S2UR UR5, SR_CgaCtaId ;  /* 0x00000000000579c3 */ /* 0x000e220000008800 */
[----:B------:R-:W-:Y:S01]  /*00f0*/  SHF.R.S32.HI R24, RZ, 0x4, R5 ;  /* 0x00000004ff187819 */ /* 0x000fe20000011405 */
[----:B------:R-:W-:Y:S01]  /*0100*/  UMOV UR4, 0x400 ;  /* 0x0000040000047882 */ /* 0x000fe20000000000 */
[----:B------:R-:W-:Y:S01]  /*0110*/  IMAD R13, R3, R0, R17 ;  /* 0x00000000030d7224 */ /* 0x000fe200078e0211 */
[----:B------:R-:W-:Y:S02]  /*0120*/  MOV R29, RZ ;  /* 0x000000ff001d7202 */ /* 0x000fe40000000f00 */
[----:B------:R-:W-:Y:S02]  /*0130*/  IADD3 R4, PT, PT, R24, -0x1, RZ ;  /* 0xffffffff18047810 */ /* 0x000fe40007ffe0ff */
[----:B------:R-:W-:Y:S02]  /*0140*/  MOV R12, RZ ;  /* 0x000000ff000c7202 */ /* 0x000fe40000000f00 */
[----:B------:R-:W-:-:S02]  /*0150*/  ISETP.GE.U32.AND P0, PT, R4, 0x3, PT ;  /* 0x000000030400780c */ /* 0x000fc40003f06070 */
[----:B------:R-:W-:Y:S01]  /*0160*/  LEA R21, R2, R13, 0x4 ;  /* 0x0000000d02157211 */ /* 0x000fe200078e20ff */
[----:B0-----:R-:W-:-:S06]  /*0170*/  ULEA UR6, UR5, UR4, 0x18 ;  /* 0x0000000405067291 */ /* 0x001fcc000f8ec0ff */
[----:B------:R-:W-:-:S04]  /*0180*/  LEA R16, R3, UR6, 0x6 ;  /* 0x0000000603107c11 */ /* 0x000fc8000f8e30ff */
[----:B------:R-:W-:Y:S05]  /*0190*/  @!P0 BRA `(.L_x_1) ;  /* 0x0000000c006c8947 */ /* 0x000fea0003800000 */
[----:B------:R-:W-:Y:S01]  /*01a0*/  UIADD3 UR4, UPT, UPT, UR4, 0x400, URZ ;  /* 0x0000040004047890 */ /* 0x000fe2000fffe0ff */
[C---:B------:R-:W-:Y:S01]  /*01b0*/  IADD3 R4, PT, PT, R3.reuse, 0x10, RZ ;  /* 0x0000001003047810 */ /* 0x040fe20007ffe0ff */
[----:B------:R-:W0:Y:S01]  /*01c0*/  LDCU.64 UR6, c[0x0][0x388] ;  /* 0x00007100ff0677ac */ /* 0x000e220008000a00 */
[C---:B------:R-:W-:Y:S02]  /*01d0*/  IADD3 R5, PT, PT, R3.reuse, 0x20, RZ ;  /* 0x0000002003057810 */ /* 0x040fe40007ffe0ff */
[----:B------:R-:W-:Y:S01]  /*01e0*/  IADD3 R6, PT, PT, R3, 0x30, RZ ;  /* 0x0000003003067810 */ /* 0x000fe20007ffe0ff */
[----:B------:R-:W-:Y:S01]  /*01f0*/  ULEA UR4, UR5, UR4, 0x18 ;  /* 0x0000000405047291 */ /* 0x000fe2000f8ec0ff */
[-CC-:B------:R-:W-:Y:S01]  /*0200*/  IMAD R27, R4, R0.reuse, R17.reuse ;  /* 0x00000000041b7224 */ /* 0x180fe200078e0211 */
[----:B------:R-:W-:Y:S01]  /*0210*/  LOP3.LUT R12, R24, 0x7fffffc, RZ, 0xc0, !PT ;  /* 0x07fffffc180c7812 */ /* 0x000fe200078ec0ff */
[-CC-:B------:R-:W-:Y:S01]  /*0220*/  IMAD R5, R5, R0.reuse, R17.reuse ;  /* 0x0000000005057224 */ /* 0x180fe200078e0211 */
[----:B------:R-:W-:Y:S01]  /*0230*/  IADD3 R20, PT, PT, R19, 0x20, RZ ;  /* 0x0000002013147810 */ /* 0x000fe20007ffe0ff */
[----:B------:R-:W-:Y:S01]  /*0240*/  IMAD R23, R6, R0, R17 ;  /* 0x0000000006177224 */ /* 0x000fe200078e0211 */
[----:B------:R-:W-:-:S02]  /*0250*/  LEA R18, R17, UR4, 0x2 ;  /* 0x0000000411127c11 */ /* 0x000fc4000f8e10ff */
[----:B------:R-:W-:Y:S02]  /*0260*/  MOV R29, RZ ;  /* 0x000000ff001d7202 */ /* 0x000fe40000000f00 */
[----:B------:R-:W-:Y:S02]  /*0270*/  LEA R15, R17, R16, 0x2 ;  /* 0x00000010110f7211 */ /* 0x000fe400078e10ff */
[----:B------:R-:W-:Y:S02]  /*0280*/  IADD3 R22, PT, PT, -R12, RZ, RZ ;  /* 0x000000ff0c167210 */ /* 0x000fe40007ffe1ff */
[C---:B------:R-:W-:Y:S02]  /*0290*/  LEA R27, R2.reuse, R27, 0x4 ;  /* 0x0000001b021b7211 */ /* 0x040fe400078e20ff */
[C---:B------:R-:W-:Y:S02]  /*02a0*/  LEA R25, R2.reuse, R5, 0x4 ;  /* 0x0000000502197211 */ /* 0x040fe400078e20ff */
[----:B------:R-:W-:-:S02]  /*02b0*/  LEA R23, R2, R23, 0x4 ;  /* 0x0000001702177211 */ /* 0x000fc400078e20ff */
[----:B0-----:R-:W-:-:S07]  /*02c0*/  LEA R14, R3, R18, 0x6 ;  /* 0x00000012030e7211 */ /* 0x001fce00078e30ff */
.L_x_2:
[----:B------:R-:W0:Y:S01]  /*02d0*/  LDC.64 R8, c[0x0][0x390] ;  /* 0x0000e400ff087b82 */ /* 0x000e220000000a00 */
[----:B------:R-:W-:-:S04]  /*02e0*/  IADD3 R4, PT, PT, R20, -0x20, RZ ;  /* 0xffffffe014047810 */ /* 0x000fc80007ffe0ff */
[----:B------:R-:W-:-:S04]  /*02f0*/  IADD3 R5, P0, PT, R13, R4, RZ ;  /* 0x000000040d057210 */ /* 0x000fc80007f1e0ff */
[----:B------:R-:W-:Y:S02]  /*0300*/  LEA.HI.X.SX32 R4, R4, RZ, 0x1, P0 ;  /* 0x000000ff04047211 */ /* 0x000fe400000f0eff */
[----:B------:R-:W-:-:S04]  /*0310*/  LEA R10, P0, R5, UR6, 0x2 ;  /* 0x00000006050a7c11 */ /* 0x000fc8000f8010ff */
[----:B------:R-:W-:-:S05]  /*0320*/  LEA.HI.X R11, R5, UR7, R4, 0x2, P0 ;  /* 0x00000007050b7c11 */ /* 0x000fca00080f1404 */
[----:B------:R-:W2:Y:S01]  /*0330*/  LDG.E R10, desc[UR8][R10.64] ;  /* 0x000000080a0a7981 */ /* 0x000ea2000c1e1900 */
[----:B0-----:R-:W-:-:S05]  /*0340*/  IMAD.WIDE.U32 R4, R21, 0x4, R8 ;  /* 0x0000000415047825 */ /* 0x001fca00078e0008 */
[----:B------:R-:W3:Y:S04]  /*0350*/  LDG.E R26, desc[UR8][R4.64] ;  /* 0x00000008041a7981 */ /* 0x000ee8000c1e1900 */
[----:B--2---:R-:W-:Y:S04]  /*0360*/  STS [R15], R10 ;  /* 0x0000000a0f007388 */ /* 0x004fe80000000800 */
[----:B---3--:R-:W-:Y:S01]  /*0370*/  STS [R14], R26 ;  /* 0x0000001a0e007388 */ /* 0x008fe20000000800 */
[----:B------:R-:W-:Y:S06]  /*0380*/  BAR.SYNC.DEFER_BLOCKING 0x0 ;  /* 0x0000000000007b1d */ /* 0x000fec0000010000 */
[----:B------:R-:W-:Y:S04]  /*0390*/  LDS R28, [R18] ;  /* 0x00000000121c7984 */ /* 0x000fe80000000800 */
[----:B------:R-:W0:Y:S04]  /*03a0*/  LDS.128 R4, [R16] ;  /* 0x0000000010047984 */ /* 0x000e280000000c00 */
[----:B------:R-:W-:Y:S04]  /*03b0*/  LDS R11, [R18+0xc0] ;  /* 0x0000c000120b7984 */ /* 0x000fe80000000800 */
[----:B------:R-:W-:Y:S01]  /*03c0*/  LDS R10, [R18+0x100] ;  /* 0x00010000120a7984 */ /* 0x000fe20000000800 */
[----:B0-----:R-:W-:-:S03]  /*03d0*/  FFMA R28, R4, R28, R29 ;  /* 0x0000001c041c7223 */ /* 0x001fc6000000001d */
[----:B------:R-:W0:Y:S02]  /*03e0*/  LDS R29, [R18+0x40] ;  /* 0x00004000121d7984 */ /* 0x000e240000000800 */
[----:B0-----:R-:W-:Y:S02]  /*03f0*/  FFMA R29, R29, R5, R28 ;  /* 0x000000051d1d7223 */ /* 0x001fe4000000001c */
[----:B------:R-:W0:Y:S02]  /*0400*/  LDS R28, [R18+0x80] ;  /* 0x00008000121c7984 */ /* 0x000e240000000800 */
[----:B0-----:R-:W-:-:S04]  /*0410*/  FFMA R6, R28, R6, R29 ;  /* 0x000000061c067223 */ /* 0x001fc8000000001d */
[----:B------:R-:W-:Y:S02]  /*0420*/  FFMA R11, R11, R7, R6 ;  /* 0x000000070b0b7223 */ /* 0x000fe40000000006 */
[----:B------:R-:W0:Y:S02]  /*0430*/  LDS.128 R4, [R16+0x10] ;  /* 0x0000100010047984 */ /* 0x000e240000000c00 */
[----:B0-----:R-:W-:Y:S02]  /*0440*/  FFMA R4, R4, R10, R11 ;  /* 0x0000000a04047223 */ /* 0x001fe4000000000b */
[----:B------:R-:W0:Y:S04]  /*0450*/  LDS R11, [R18+0x140] ;  /* 0x00014000120b7984 */ /* 0x000e280000000800 */
[----:B------:R-:W-:Y:S01]  /*0460*/  LDS R10, [R18+0x200] ;  /* 0x00020000120a7984 */ /* 0x000fe20000000800 */
[----:B0-----:R-:W-:-:S03]  /*0470*/  FFMA R5, R11, R5, R4 ;  /* 0x000000050b057223 */ /* 0x001fc60000000004 */
[----:B------:R-:W0:Y:S04]  /*0480*/  LDS R4, [R18+0x180] ;  /* 0x0001800012047984 */ /* 0x000e280000000800 */
[----:B------:R-:W1:Y:S01]  /*0490*/  LDS R11, [R18+0x1c0] ;  /* 0x0001c000120b7984 */ /* 0x000e620000000800 */
[----:B0-----:R-:W-:-:S04]  /*04a0*/  FFMA R4, R4, R6, R5 ;  /* 0x0000000604047223 */ /* 0x001fc80000000005 */
[----:B-1----:R-:W-:Y:S02]  /*04b0*/  FFMA R11, R11, R7, R4 ;  /* 0x000000070b0b7223 */ /* 0x002fe40000000004 */
        /* <DEDUP_REMOVED lines=12> */
[----:B------:R-:W1:Y:S01]  /*0580*/  LDS R10, [R18+0x380] ;  /* 0x00038000120a7984 */ /* 0x000e620000000800 */
[----:B------:R-:W-:-:S04]  /*0590*/  IMAD.WIDE.U32 R28, R27, 0x4, R8 ;  /* 0x000000041b1c7825 */ /* 0x000fc800078e0008 */
[----:B0-----:R-:W-:Y:S01]  /*05a0*/  FFMA R5, R11, R5, R4 ;  /* 0x000000050b057223 */ /* 0x001fe20000000004 */
[----:B------:R-:W-:-:S03]  /*05b0*/  IADD3 R4, PT, PT, R20, -0x10, RZ ;  /* 0xfffffff014047810 */ /* 0x000fc60007ffe0ff */
[----:B-1----:R-:W-:Y:S01]  /*05c0*/  FFMA R6, R10, R6, R5 ;  /* 0x000000060a067223 */ /* 0x002fe20000000005 */
[----:B------:R-:W-:-:S04]  /*05d0*/  IADD3 R5, P0, PT, R13, R4, RZ ;  /* 0x000000040d057210 */ /* 0x000fc80007f1e0ff */
[----:B------:R-:W-:Y:S02]  /*05e0*/  LEA.HI.X.SX32 R4, R4, RZ, 0x1, P0 ;  /* 0x000000ff04047211 */ /* 0x000fe400000f0eff */
[----:B------:R-:W-:-:S04]  /*05f0*/  LEA R10, P0, R5, UR6, 0x2 ;  /* 0x00000006050a7c11 */ /* 0x000fc8000f8010ff */
[----:B------:R-:W-:Y:S02]  /*0600*/  LEA.HI.X R11, R5, UR7, R4, 0x2, P0 ;  /* 0x00000007050b7c11 */ /* 0x000fe400080f1404 */
[----:B------:R-:W0:Y:S01]  /*0610*/  LDS R5, [R18+0x3c0] ;  /* 0x0003c00012057984 */ /* 0x000e220000000800 */
[----:B------:R-:W-:Y:S06]  /*0620*/  BAR.SYNC.DEFER_BLOCKING 0x0 ;  /* 0x0000000000007b1d */ /* 0x000fec0000010000 */
[----:B------:R-:W2:Y:S04]  /*0630*/  LDG.E R10, desc[UR8][R10.64] ;  /* 0x000000080a0a7981 */ /* 0x000ea8000c1e1900 */
[----:B------:R-:W3:Y:S01]  /*0640*/  LDG.E R29, desc[UR8][R28.64] ;  /* 0x000000081c1d7981 */ /* 0x000ee2000c1e1900 */
[----:B0-----:R-:W-:-:S03]  /*0650*/  FFMA R26, R5, R7, R6 ;  /* 0x00000007051a7223 */ /* 0x001fc60000000006 */
[----:B--2---:R-:W-:Y:S04]  /*0660*/  STS [R15], R10 ;  /* 0x0000000a0f007388 */ /* 0x004fe80000000800 */
[----:B---3--:R-:W-:Y:S01]  /*0670*/  STS [R14], R29 ;  /* 0x0000001d0e007388 */ /* 0x008fe20000000800 */
[----:B------:R-:W-:Y:S06]  /*0680*/  BAR.SYNC.DEFER_BLOCKING 0x0 ;  /* 0x0000000000007b1d */ /* 0x000fec0000010000 */
[----:B------:R-:W-:Y:S04]  /*0690*/  LDS R11, [R18] ;  /* 0x00000000120b7984 */ /* 0x000fe80000000800 */
[----:B------:R-:W0:Y:S04]  /*06a0*/  LDS.128 R4, [R16] ;  /* 0x0000000010047984 */ /* 0x000e280000000c00 */
[----:B------:R-:W-:Y:S01]  /*06b0*/  LDS R10, [R18+0x100] ;  /* 0x00010000120a7984 */ /* 0x000fe20000000800 */
[----:B0-----:R-:W-:-:S03]  /*06c0*/  FFMA R4, R4, R11, R26 ;  /* 0x0000000b04047223 */ /* 0x001fc6000000001a */
[----:B------:R-:W0:Y:S04]  /*06d0*/  LDS R26, [R18+0x40] ;  /* 0x00004000121a7984 */ /* 0x000e280000000800 */
[----:B------:R-:W-:Y:S01]  /*06e0*/  LDS R11, [R18+0xc0] ;  /* 0x0000c000120b7984 */ /* 0x000fe20000000800 */
[----:B0-----:R-:W-:-:S03]  /*06f0*/  FFMA R5, R26, R5, R4 ;  /* 0x000000051a057223 */ /* 0x001fc60000000004 */
        /* <DEDUP_REMOVED lines=27> */
[----:B------:R-:W-:-:S03]  /*08b0*/  IADD3 R4, P0, PT, R13, R20, RZ ;  /* 0x000000140d047210 */ /* 0x000fc60007f1e0ff */
[----:B-1----:R-:W-:Y:S01]  /*08c0*/  FFMA R5, R10, R6, R5 ;  /* 0x000000060a057223 */ /* 0x002fe20000000005 */
        /* <DEDUP_REMOVED lines=45> */
[----:B------:R-:W-:-:S03]  /*0ba0*/  IADD3 R4, PT, PT, R20, 0x10, RZ ;  /* 0x0000001014047810 */ /* 0x000fc60007ffe0ff */
        /* <DEDUP_REMOVED lines=9> */
[----:B0-----:R-:W-:Y:S01]  /*0c40*/  FFMA R26, R5, R7, R6 ;  /* 0x00000007051a7223 */ /* 0x001fe20000000006 */
[----:B------:R-:W-:-:S04]  /*0c50*/  IADD3 R22, PT, PT, R22, 0x4, RZ ;  /* 0x0000000416167810 */ /* 0x000fc80007ffe0ff */
[----:B------:R-:W-:Y:S01]  /*0c60*/  ISETP.NE.AND P0, PT, R22, RZ, PT ;  /* 0x000000ff1600720c */ /* 0x000fe20003f05270 */
[----:B--2---:R-:W-:Y:S04]  /*0c70*/  STS [R15], R10 ;  /* 0x0000000a0f007388 */ /* 0x004fe80000000800 */
[----:B---3--:R-:W-:Y:S01]  /*0c80*/  STS [R14], R9 ;  /* 0x000000090e007388 */ /* 0x008fe20000000800 */
[----:B------:R-:W-:Y:S06]  /*0c90*/  BAR.SYNC.DEFER_BLOCKING 0x0 ;  /* 0x0000000000007b1d */ /* 0x000fec0000010000 */
[----:B------:R-:W-:Y:S04]  /*0ca0*/  LDS R28, [R18] ;  /* 0x00000000121c7984 */ /* 0x000fe80000000800 */
[----:B------:R-:W0:Y:S04]  /*0cb0*/  LDS.128 R4, [R16] ;  /* 0x0000000010047984 */ /* 0x000e280000000c00 */
[----:B------:R-:W1:Y:S04]  /*0cc0*/  LDS R11, [R18+0x40] ;  /* 0x00004000120b7984 */ /* 0x000e680000000800 */
[----:B------:R-:W2:Y:S01]  /*0cd0*/  LDS R29, [R18+0x80] ;  /* 0x00008000121d7984 */ /* 0x000ea20000000800 */
[----:B0-----:R-:W-:-:S03]  /*0ce0*/  FFMA R26, R4, R28, R26 ;  /* 0x0000001c041a7223 */ /* 0x001fc6000000001a */
[----:B------:R-:W0:Y:S01]  /*0cf0*/  LDS R4, [R18+0xc0] ;  /* 0x0000c00012047984 */ /* 0x000e220000000800 */
[----:B-1----:R-:W-:-:S03]  /*0d00*/  FFMA R26, R11, R5, R26 ;  /* 0x000000050b1a7223 */ /* 0x002fc6000000001a */
[----:B------:R-:W-:Y:S04]  /*0d10*/  LDS R5, [R18+0x100] ;  /* 0x0001000012057984 */ /* 0x000fe80000000800 */
[----:B------:R-:W1:Y:S01]  /*0d20*/  LDS.128 R8, [R16+0x10] ;  /* 0x0000100010087984 */ /* 0x000e620000000c00 */
[----:B--2---:R-:W-:-:S04]  /*0d30*/  FFMA R29, R29, R6, R26 ;  /* 0x000000061d1d7223 */ /* 0x004fc8000000001a */
[----:B0-----:R-:W-:Y:S02]  /*0d40*/  FFMA R7, R4, R7, R29 ;  /* 0x0000000704077223 */ /* 0x001fe4000000001d */
[----:B------:R-:W0:Y:S04]  /*0d50*/  LDS R29, [R18+0x140] ;  /* 0x00014000121d7984 */ /* 0x000e280000000800 */
[----:B------:R-:W2:Y:S01]  /*0d60*/  LDS R4, [R18+0x180] ;  /* 0x0001800012047984 */ /* 0x000ea20000000800 */
[----:B-1----:R-:W-:-:S03]  /*0d70*/  FFMA R8, R8, R5, R7 ;  /* 0x0000000508087223 */ /* 0x002fc60000000007 */
[----:B------:R-:W1:Y:S01]  /*0d80*/  LDS R5, [R18+0x1c0] ;  /* 0x0001c00012057984 */ /* 0x000e620000000800 */
[----:B0-----:R-:W-:-:S03]  /*0d90*/  FFMA R9, R29, R9, R8 ;  /* 0x000000091d097223 */ /* 0x001fc60000000008 */
[----:B------:R-:W-:Y:S01]  /*0da0*/  LDS R8, [R18+0x200] ;  /* 0x0002000012087984 */ /* 0x000fe20000000800 */
[----:B--2---:R-:W-:-:S03]  /*0db0*/  FFMA R4, R4, R10, R9 ;  /* 0x0000000a04047223 */ /* 0x004fc60000000009 */
[----:B------:R-:W-:Y:S01]  /*0dc0*/  LDS R29, [R18+0x240] ;  /* 0x00024000121d7984 */ /* 0x000fe20000000800 */
[----:B-1----:R-:W-:-:S03]  /*0dd0*/  FFMA R11, R5, R11, R4 ;  /* 0x0000000b050b7223 */ /* 0x002fc60000000004 */
[----:B------:R-:W0:Y:S04]  /*0de0*/  LDS.128 R4, [R16+0x20] ;  /* 0x0000200010047984 */ /* 0x000e280000000c00 */
[----:B------:R-:W1:Y:S01]  /*0df0*/  LDS R9, [R18+0x280] ;  /* 0x0002800012097984 */ /* 0x000e620000000800 */
[----:B0-----:R-:W-:-:S03]  /*0e00*/  FFMA R8, R4, R8, R11 ;  /* 0x0000000804087223 */ /* 0x001fc6000000000b */
[----:B------:R-:W0:Y:S01]  /*0e10*/  LDS R4, [R18+0x2c0] ;  /* 0x0002c00012047984 */ /* 0x000e220000000800 */
[----:B------:R-:W-:-:S03]  /*0e20*/  FFMA R8, R29, R5, R8 ;  /* 0x000000051d087223 */ /* 0x000fc60000000008 */
[----:B------:R-:W-:Y:S01]  /*0e30*/  LDS R5, [R18+0x300] ;  /* 0x0003000012057984 */ /* 0x000fe20000000800 */
[----:B-1----:R-:W-:-:S03]  /*0e40*/  FFMA R29, R9, R6, R8 ;  /* 0x00000006091d7223 */ /* 0x002fc60000000008 */
[----:B------:R-:W1:Y:S01]  /*0e50*/  LDS.128 R8, [R16+0x30] ;  /* 0x0000300010087984 */ /* 0x000e620000000c00 */
[----:B0-----:R-:W-:-:S03]  /*0e60*/  FFMA R7, R4, R7, R29 ;  /* 0x0000000704077223 */ /* 0x001fc6000000001d */
[----:B------:R-:W0:Y:S04]  /*0e70*/  LDS R29, [R18+0x340] ;  /* 0x00034000121d7984 */ /* 0x000e280000000800 */
[----:B------:R-:W2:Y:S01]  /*0e80*/  LDS R4, [R18+0x380] ;  /* 0x0003800012047984 */ /* 0x000ea20000000800 */
[----:B-1----:R-:W-:-:S03]  /*0e90*/  FFMA R8, R8, R5, R7 ;  /* 0x0000000508087223 */ /* 0x002fc60000000007 */
[----:B------:R-:W1:Y:S01]  /*0ea0*/  LDS R5, [R18+0x3c0] ;  /* 0x0003c00012057984 */ /* 0x000e620000000800 */
[----:B------:R-:W-:Y:S02]  /*0eb0*/  IADD3 R20, PT, PT, R20, 0x40, RZ ;  /* 0x0000004014147810 */ /* 0x000fe40007ffe0ff */
[C---:B------:R-:W-:Y:S02]  /*0ec0*/  LEA R27, R0.reuse, R27, 0x6 ;  /* 0x0000001b001b7211 */ /* 0x040fe400078e30ff */
[C---:B------:R-:W-:Y:S02]  /*0ed0*/  LEA R25, R0.reuse, R25, 0x6 ;  /* 0x0000001900197211 */ /* 0x040fe400078e30ff */
[C---:B------:R-:W-:Y:S02]  /*0ee0*/  LEA R23, R0.reuse, R23, 0x6 ;  /* 0x0000001700177211 */ /* 0x040fe400078e30ff */
[----:B------:R-:W-:Y:S01]  /*0ef0*/  LEA R21, R0, R21, 0x6 ;  /* 0x0000001500157211 */ /* 0x000fe200078e30ff */
[----:B0-----:R-:W-:-:S04]  /*0f00*/  FFMA R9, R29, R9, R8 ;  /* 0x000000091d097223 */ /* 0x001fc80000000008 */
[----:B--2---:R-:W-:-:S04]  /*0f10*/  FFMA R4, R4, R10, R9 ;  /* 0x0000000a04047223 */ /* 0x004fc80000000009 */
[----:B-1----:R-:W-:Y:S01]  /*0f20*/  FFMA R29, R5, R11, R4 ;  /* 0x0000000b051d7223 */ /* 0x002fe20000000004 */
[----:B------:R-:W-:Y:S06]  /*0f30*/  BAR.SYNC.DEFER_BLOCKING 0x0 ;  /* 0x0000000000007b1d */ /* 0x000fec0000010000 */
[----:B------:R-:W-:Y:S05]  /*0f40*/  @P0 BRA `(.L_x_2) ;  /* 0xfffffff000e00947 */ /* 0x000fea000383ffff */
.L_x_1:
[----:B------:R-:W-:-:S13]  /*0f50*/  LOP3.LUT P0, R4, R24, 0x3, RZ, 0xc0, !PT ;  /* 0x0000000318047812 */ /* 0x000fda000780c0ff */
[----:B------:R-:W-:Y:S05]  /*0f60*/  @!P0 BRA `(.L_x_0) ;  /* 0x0000000800b08947 */ /* 0x000fea0003800000 */
[----:B------:R-:W-:Y:S01]  /*0f70*/  ISETP.NE.AND P1, PT, R4, 0x1, PT ;  /* 0x000000010400780c */ /* 0x000fe20003f25270 */
[----:B------:R-:W-:Y:S01]  /*0f80*/  IMAD R15, R3, R0, R17 ;  /* 0x00000000030f7224 */ /* 0x000fe200078e0211 */
[----:B------:R-:W-:Y:S01]  /*0f90*/  LOP3.LUT R24, R24, 0x1, RZ, 0xc0, !PT ;  /* 0x0000000118187812 */ /* 0x000fe200078ec0ff */
[----:B------:R-:W-:-:S03]  /*0fa0*/  UMOV UR6, 0x400 ;  /* 0x0000040000067882 */ /* 0x000fc60000000000 */
[----:B------:R-:W-:Y:S02]  /*0fb0*/  ISETP.NE.U32.AND P0, PT, R24, 0x1, PT ;  /* 0x000000011800780c */ /* 0x000fe40003f05070 */
[----:B------:R-:W-:-:S05]  /*0fc0*/  LEA R15, R2, R15, 0x4 ;  /* 0x0000000f020f7211 */ /* 0x000fca00078e20ff */
[----:B------:R-:W-:Y:S06]  /*0fd0*/  @!P1 BRA `(.L_x_3) ;  /* 0x0000000400ac9947 */ /* 0x000fec0003800000 */
[----:B------:R-:W0:Y:S01]  /*0fe0*/  LDC.64 R26, c[0x0][0x390] ;  /* 0x0000e400ff1a7b82 */ /* 0x000e220000000a00 */
[----:B------:R-:W1:Y:S01]  /*0ff0*/  LDCU.64 UR10, c[0x0][0x388] ;  /* 0x00007100ff0a77ac */ /* 0x000e620008000a00 */
[----:B------:R-:W-:Y:S02]  /*1000*/  LEA R24, R12, R19, 0x4 ;  /* 0x000000130c187211 */ /* 0x000fe400078e20ff */
[----:B------:R-:W-:Y:S02]  /*1010*/  SHF.L.U32 R22, R0, 0x4, RZ ;  /* 0x0000000400167819 */ /* 0x000fe400000006ff */
[----:B------:R-:W-:-:S03]  /*1020*/  IADD3 R5, P1, PT, R13, R24, RZ ;  /* 0x000000180d057210 */ /* 0x000fc60007f3e0ff */
[----:B------:R-:W-:Y:S01]  /*1030*/  IMAD R21, R12, R22, R15 ;  /* 0x000000160c157224 */ /* 0x000fe200078e020f */
[----:B------:R-:W-:Y:S02]  /*1040*/  LEA.HI.X.SX32 R6, R24, RZ, 0x1, P1 ;  /* 0x000000ff18067211 */ /* 0x000fe400008f0eff */
[----:B-1----:R-:W-:-:S04]  /*1050*/  LEA R4, P1, R5, UR10, 0x2 ;  /* 0x0000000a05047c11 */ /* 0x002fc8000f8210ff */
[----:B------:R-:W-:Y:S01]  /*1060*/  LEA.HI.X R5, R5, UR11, R6, 0x2, P1 ;  /* 0x0000000b05057c11 */ /* 0x000fe200088f1406 */
[----:B0-----:R-:W-:-:S05]  /*1070*/  IMAD.WIDE.U32 R6, R21, 0x4, R26 ;  /* 0x0000000415067825 */ /* 0x001fca00078e001a */
[----:B------:R-:W2:Y:S04]  /*1080*/  LDG.E R5, desc[UR8][R4.64] ;  /* 0x0000000804057981 */ /* 0x000ea8000c1e1900 */
[----:B------:R-:W3:Y:S01]  /*1090*/  LDG.E R7, desc[UR8][R6.64] ;  /* 0x0000000806077981 */ /* 0x000ee2000c1e1900 */
[----:B------:R-:W-:Y:S01]  /*10a0*/  UIADD3 UR4, UPT, UPT, UR6, 0x400, URZ ;  /* 0x0000040006047890 */ /* 0x000fe2000fffe0ff */
[----:B------:R-:W-:Y:S02]  /*10b0*/  LEA R18, R17, R16, 0x2 ;  /* 0x0000001011127211 */ /* 0x000fe400078e10ff */
[----:B------:R-:W-:Y:S01]  /*10c0*/  IADD3 R24, PT, PT, R24, 0x10, RZ ;  /* 0x0000001018187810 */ /* 0x000fe20007ffe0ff */
[----:B------:R-:W-:Y:S01]  /*10d0*/  ULEA UR4, UR5, UR4, 0x18 ;  /* 0x0000000405047291 */ /* 0x000fe2000f8ec0ff */
[----:B------:R-:W-:-:S05]  /*10e0*/  IADD3 R21, PT, PT, R22, R21, RZ ;  /* 0x0000001516157210 */ /* 0x000fca0007ffe0ff */
[----:B------:R-:W-:Y:S01]  /*10f0*/  LEA R14, R17, UR4, 0x2 ;  /* 0x00000004110e7c11 */ /* 0x000fe2000f8e10ff */
[----:B------:R-:W-:-:S03]  /*1100*/  IMAD.WIDE.U32 R26, R21, 0x4, R26 ;  /* 0x00000004151a7825 */ /* 0x000fc600078e001a */
[----:B------:R-:W-:Y:S01]  /*1110*/  LEA R20, R3, R14, 0x6 ;  /* 0x0000000e03147211 */ /* 0x000fe200078e30ff */
[----:B--2---:R-:W-:Y:S04]  /*1120*/  STS [R18], R5 ;  /* 0x0000000512007388 */ /* 0x004fe80000000800 */
[----:B---3--:R-:W-:Y:S01]  /*1130*/  STS [R20], R7 ;  /* 0x0000000714007388 */ /* 0x008fe20000000800 */
[----:B------:R-:W-:Y:S06]  /*1140*/  BAR.SYNC.DEFER_BLOCKING 0x0 ;  /* 0x0000000000007b1d */ /* 0x000fec0000010000 */
[----:B------:R-:W-:Y:S04]  /*1150*/  LDS R23, [R14] ;  /* 0x000000000e177984 */ /* 0x000fe80000000800 */
[----:B------:R-:W0:Y:S04]  /*1160*/  LDS.128 R8, [R16] ;  /* 0x0000000010087984 */ /* 0x000e280000000c00 */
[----:B------:R-:W1:Y:S04]  /*1170*/  LDS R25, [R14+0x40] ;  /* 0x000040000e197984 */ /* 0x000e680000000800 */
[----:B------:R-:W2:Y:S04]  /*1180*/  LDS R4, [R14+0x80] ;  /* 0x000080000e047984 */ /* 0x000ea80000000800 */
[----:B------:R-:W3:Y:S04]  /*1190*/  LDS R28, [R14+0xc0] ;  /* 0x0000c0000e1c7984 */ /* 0x000ee80000000800 */
[----:B------:R-:W-:Y:S01]  /*11a0*/  LDS R21, [R14+0x380] ;  /* 0x000380000e157984 */ /* 0x000fe20000000800 */
[----:B0-----:R-:W-:-:S03]  /*11b0*/  FFMA R8, R8, R23, R29 ;  /* 0x0000001708087223 */ /* 0x001fc6000000001d */
[----:B------:R-:W-:Y:S01]  /*11c0*/  LDS R23, [R14+0x140] ;  /* 0x000140000e177984 */ /* 0x000fe20000000800 */
[----:B-1----:R-:W-:-:S03]  /*11d0*/  FFMA R25, R25, R9, R8 ;  /* 0x0000000919197223 */ /* 0x002fc60000000008 */
[----:B------:R-:W-:Y:S01]  /*11e0*/  LDS R9, [R14+0x100] ;  /* 0x000100000e097984 */ /* 0x000fe20000000800 */
[----:B--2---:R-:W-:-:S03]  /*11f0*/  FFMA R25, R4, R10, R25 ;  /* 0x0000000a04197223 */ /* 0x004fc60000000019 */
[----:B------:R-:W0:Y:S01]  /*1200*/  LDS.128 R4, [R16+0x10] ;  /* 0x0000100010047984 */ /* 0x000e220000000c00 */
[----:B---3--:R-:W-:-:S03]  /*1210*/  FFMA R11, R28, R11, R25 ;  /* 0x0000000b1c0b7223 */ /* 0x008fc60000000019 */
[----:B------:R-:W1:Y:S04]  /*1220*/  LDS R8, [R14+0x180] ;  /* 0x000180000e087984 */ /* 0x000e680000000800 */
[----:B------:R-:W2:Y:S01]  /*1230*/  LDS R28, [R14+0x1c0] ;  /* 0x0001c0000e1c7984 */ /* 0x000ea20000000800 */
[----:B0-----:R-:W-:-:S04]  /*1240*/  FFMA R4, R4, R9, R11 ;  /* 0x0000000904047223 */ /* 0x001fc8000000000b */
[----:B------:R-:W-:Y:S02]  /*1250*/  FFMA R23, R23, R5, R4 ;  /* 0x0000000517177223 */ /* 0x000fe40000000004 */
[----:B------:R-:W-:Y:S02]  /*1260*/  LDS R5, [R14+0x200] ;  /* 0x000200000e057984 */ /* 0x000fe40000000800 */
[----:B-1----:R-:W-:Y:S02]  /*1270*/  FFMA R23, R8, R6, R23 ;  /* 0x0000000608177223 */ /* 0x002fe40000000017 */
[----:B------:R-:W0:Y:S02]  /*1280*/  LDS.128 R8, [R16+0x20] ;  /* 0x0000200010087984 */ /* 0x000e240000000c00 */
[----:B--2---:R-:W-:Y:S02]  /*1290*/  FFMA R7, R28, R7, R23 ;  /* 0x000000071c077223 */ /* 0x004fe40000000017 */
[----:B------:R-:W1:Y:S04]  /*12a0*/  LDS R23, [R14+0x240] ;  /* 0x000240000e177984 */ /* 0x000e680000000800 */
[----:B------:R-:W2:Y:S04]  /*12b0*/  LDS R4, [R14+0x280] ;  /* 0x000280000e047984 */ /* 0x000ea80000000800 */
[----:B------:R-:W3:Y:S01]  /*12c0*/  LDS R28, [R14+0x2c0] ;  /* 0x0002c0000e1c7984 */ /* 0x000ee20000000800 */
[----:B0-----:R-:W-:-:S04]  /*12d0*/  FFMA R8, R8, R5, R7 ;  /* 0x0000000508087223 */ /* 0x001fc80000000007 */
[----:B-1----:R-:W-:Y:S01]  /*12e0*/  FFMA R23, R23, R9, R8 ;  /* 0x0000000917177223 */ /* 0x002fe20000000008 */
[----:B------:R-:W-:Y:S01]  /*12f0*/  IADD3 R8, P1, PT, R13, R24, RZ ;  /* 0x000000180d087210 */ /* 0x000fe20007f3e0ff */
[----:B------:R-:W-:Y:S02]  /*1300*/  LDS R9, [R14+0x300] ;  /* 0x000300000e097984 */ /* 0x000fe40000000800 */
[----:B--2---:R-:W-:Y:S02]  /*1310*/  FFMA R23, R4, R10, R23 ;  /* 0x0000000a04177223 */ /* 0x004fe40000000017 */
[----:B------:R-:W0:Y:S02]  /*1320*/  LDS.128 R4, [R16+0x30] ;  /* 0x0000300010047984 */ /* 0x000e240000000c00 */
[----:B---3--:R-:W-:Y:S01]  /*1330*/  FFMA R11, R28, R11, R23 ;  /* 0x0000000b1c0b7223 */ /* 0x008fe20000000017 */
[----:B------:R-:W-:Y:S02]  /*1340*/  LEA.HI.X.SX32 R23, R24, RZ, 0x1, P1 ;  /* 0x000000ff18177211 */ /* 0x000fe400008f0eff */
[----:B------:R-:W-:-:S04]  /*1350*/  LEA R24, P1, R8, UR10, 0x2 ;  /* 0x0000000a08187c11 */ /* 0x000fc8000f8210ff */
[----:B------:R-:W-:Y:S02]  /*1360*/  LEA.HI.X R25, R8, UR11, R23, 0x2, P1 ;  /* 0x0000000b08197c11 */ /* 0x000fe400088f1417 */
[----:B------:R-:W1:Y:S01]  /*1370*/  LDS R23, [R14+0x340] ;  /* 0x000340000e177984 */ /* 0x000e620000000800 */
[----:B0-----:R-:W-:-:S03]  /*1380*/  FFMA R28, R4, R9, R11 ;  /* 0x00000009041c7223 */ /* 0x001fc6000000000b */
[----:B------:R-:W0:Y:S01]  /*1390*/  LDS R4, [R14+0x3c0] ;  /* 0x0003c0000e047984 */ /* 0x000e220000000800 */
[----:B------:R-:W-:Y:S06]  /*13a0*/  BAR.SYNC.DEFER_BLOCKING 0x0 ;  /* 0x0000000000007b1d */ /* 0x000fec0000010000 */
[----:B------:R-:W2:Y:S04]  /*13b0*/  LDG.E R25, desc[UR8][R24.64] ;  /* 0x0000000818197981 */ /* 0x000ea8000c1e1900 */
[----:B------:R-:W3:Y:S01]  /*13c0*/  LDG.E R27, desc[UR8][R26.64] ;  /* 0x000000081a1b7981 */ /* 0x000ee2000c1e1900 */
[----:B-1----:R-:W-:Y:S01]  /*13d0*/  FFMA R5, R23, R5, R28 ;  /* 0x0000000517057223 */ /* 0x002fe2000000001c */
[----:B------:R-:W-:-:S03]  /*13e0*/  IADD3 R12, PT, PT, R12, 0x2, RZ ;  /* 0x000000020c0c7810 */ /* 0x000fc60007ffe0ff */
[----:B------:R-:W-:Y:S01]  /*13f0*/  FFMA R5, R21, R6, R5 ;  /* 0x0000000615057223 */ /* 0x000fe20000000005 */
[----:B--2---:R0:W-:Y:S04]  /*1400*/  STS [R18], R25 ;  /* 0x0000001912007388 */ /* 0x0041e80000000800 */
[----:B---3--:R-:W-:Y:S01]  /*1410*/  STS [R20], R27 ;  /* 0x0000001b14007388 */ /* 0x008fe20000000800 */
[----:B------:R-:W-:Y:S01]  /*1420*/  BAR.SYNC.DEFER_BLOCKING 0x0 ;  /* 0x0000000000007b1d */ /* 0x000fe20000010000 */
[----:B0-----:R-:W-:-:S05]  /*1430*/  FFMA R25, R4, R7, R5 ;  /* 0x0000000704197223 */ /* 0x001fca0000000005 */
[----:B------:R-:W-:Y:S04]  /*1440*/  LDS R29, [R14] ;  /* 0x000000000e1d7984 */ /* 0x000fe80000000800 */
[----:B------:R-:W0:Y:S04]  /*1450*/  LDS.128 R8, [R16] ;  /* 0x0000000010087984 */ /* 0x000e280000000c00 */
[----:B------:R-:W1:Y:S04]  /*1460*/  LDS R22, [R14+0x40] ;  /* 0x000040000e167984 */ /* 0x000e680000000800 */
[----:B------:R-:W2:Y:S04]  /*1470*/  LDS R28, [R14+0x80] ;  /* 0x000080000e1c7984 */ /* 0x000ea80000000800 */
[----:B------:R-:W3:Y:S04]  /*1480*/  LDS R24, [R14+0xc0] ;  /* 0x0000c0000e187984 */ /* 0x000ee80000000800 */
[----:B------:R-:W-:Y:S04]  /*1490*/  LDS R21, [R14+0x100] ;  /* 0x000100000e157984 */ /* 0x000fe80000000800 */
[----:B------:R-:W4:Y:S04]  /*14a0*/  LDS.128 R4, [R16+0x10] ;  /* 0x0000100010047984 */ /* 0x000f280000000c00 */
[----:B------:R-:W5:Y:S04]  /*14b0*/  LDS R18, [R14+0x140] ;  /* 0x000140000e127984 */ /* 0x000f680000000800 */
[----:B------:R-:W5:Y:S04]  /*14c0*/  LDS R23, [R14+0x180] ;  /* 0x000180000e177984 */ /* 0x000f680000000800 */
[----:B------:R-:W5:Y:S01]  /*14d0*/  LDS R20, [R14+0x1c0] ;  /* 0x0001c0000e147984 */ /* 0x000f620000000800 */
[----:B0-----:R-:W-:-:S04]  /*14e0*/  FFMA R25, R8, R29, R25 ;  /* 0x0000001d08197223 */ /* 0x001fc80000000019 */
[----:B-1----:R-:W-:Y:S02]  /*14f0*/  FFMA R9, R22, R9, R25 ;  /* 0x0000000916097223 */ /* 0x002fe40000000019 */
[----:B------:R-:W-:Y:S02]  /*1500*/  LDS R25, [R14+0x200] ;  /* 0x000200000e197984 */ /* 0x000fe40000000800 */
[----:B--2---:R-:W-:Y:S02]  /*1510*/  FFMA R9, R28, R10, R9 ;  /* 0x0000000a1c097223 */ /* 0x004fe40000000009 */
[----:B------:R-:W-:Y:S02]  /*1520*/  LDS R22, [R14+0x240] ;  /* 0x000240000e167984 */ /* 0x000fe40000000800 */
[----:B---3--:R-:W-:Y:S02]  /*1530*/  FFMA R27, R24, R11, R9 ;  /* 0x0000000b181b7223 */ /* 0x008fe40000000009 */
[----:B------:R-:W0:Y:S04]  /*1540*/  LDS.128 R8, [R16+0x20] ;  /* 0x0000200010087984 */ /* 0x000e280000000c00 */
[----:B------:R-:W-:Y:S01]  /*1550*/  LDS R24, [R14+0x3c0] ;  /* 0x0003c0000e187984 */ /* 0x000fe20000000800 */
[----:B----4-:R-:W-:-:S03]  /*1560*/  FFMA R21, R4, R21, R27 ;  /* 0x0000001504157223 */ /* 0x010fc6000000001b */
[----:B------:R-:W-:Y:S01]  /*1570*/  LDS R27, [R14+0x300] ;  /* 0x000300000e1b7984 */ /* 0x000fe20000000800 */
[----:B-----5:R-:W-:-:S03]  /*1580*/  FFMA R18, R18, R5, R21 ;  /* 0x0000000512127223 */ /* 0x020fc60000000015 */
[----:B------:R-:W1:Y:S01]  /*1590*/  LDS R21, [R14+0x280] ;  /* 0x000280000e157984 */ /* 0x000e620000000800 */
[----:B------:R-:W-:-:S03]  /*15a0*/  FFMA R23, R23, R6, R18 ;  /* 0x0000000617177223 */ /* 0x000fc60000000012 */
[----:B------:R-:W2:Y:S01]  /*15b0*/  LDS R18, [R14+0x2c0] ;  /* 0x0002c0000e127984 */ /* 0x000ea20000000800 */
[----:B------:R-:W-:-:S03]  /*15c0*/  FFMA R29, R20, R7, R23 ;  /* 0x00000007141d7223 */ /* 0x000fc60000000017 */
[----:B------:R-:W3:Y:S04]  /*15d0*/  LDS.128 R4, [R16+0x30] ;  /* 0x0000300010047984 */ /* 0x000ee80000000c00 */
[----:B------:R-:W4:Y:S04]  /*15e0*/  LDS R20, [R14+0x340] ;  /* 0x000340000e147984 */ /* 0x000f280000000800 */
[----:B------:R-:W5:Y:S01]  /*15f0*/  LDS R23, [R14+0x380] ;  /* 0x000380000e177984 */ /* 0x000f620000000800 */
[----:B0-----:R-:W-:-:S04]  /*1600*/  FFMA R25, R8, R25, R29 ;  /* 0x0000001908197223 */ /* 0x001fc8000000001d */
[----:B------:R-:W-:-:S04]  /*1610*/  FFMA R22, R22, R9, R25 ;  /* 0x0000000916167223 */ /* 0x000fc80000000019 */
[----:B-1----:R-:W-:-:S04]  /*1620*/  FFMA R21, R21, R10, R22 ;  /* 0x0000000a15157223 */ /* 0x002fc80000000016 */
[----:B--2---:R-:W-:-:S04]  /*1630*/  FFMA R11, R18, R11, R21 ;  /* 0x0000000b120b7223 */ /* 0x004fc80000000015 */
[----:B---3--:R-:W-:-:S04]  /*1640*/  FFMA R11, R4, R27, R11 ;  /* 0x0000001b040b7223 */ /* 0x008fc8000000000b */
[----:B----4-:R-:W-:-:S04]  /*1650*/  FFMA R20, R20, R5, R11 ;  /* 0x0000000514147223 */ /* 0x010fc8000000000b */
[----:B-----5:R-:W-:-:S04]  /*1660*/  FFMA R23, R23, R6, R20 ;  /* 0x0000000617177223 */ /* 0x020fc80000000014 */
[----:B------:R-:W-:Y:S01]  /*1670*/  FFMA R29, R24, R7, R23 ;  /* 0x00000007181d7223 */ /* 0x000fe20000000017 */
[----:B------:R-:W-:Y:S06]  /*1680*/  BAR.SYNC.DEFER_BLOCKING 0x0 ;  /* 0x0000000000007b1d */ /* 0x000fec0000010000 */
.L_x_3:
[----:B------:R-:W-:Y:S05]  /*1690*/  @P0 BRA `(.L_x_0) ;  /* 0x0000000000e40947 */ /* 0x000fea0003800000 */
[----:B------:R-:W0:Y:S01]  /*16a0*/  LDC.64 R4, c[0x0][0x390] ;  /* 0x0000e400ff047b82 */ /* 0x000e220000000a00 */
[----:B------:R-:W1:Y:S01]  /*16b0*/  LDCU.64 UR10, c[0x0][0x388] ;  /* 0x00007100ff0a77ac */ /* 0x000e620008000a00 */
[C---:B------:R-:W-:Y:S01]  /*16c0*/  LEA R6, R12.reuse, R19, 0x4 ;  /* 0x000000130c067211 */ /* 0x040fe200078e20ff */
[----:B------:R-:W-:-:S03]  /*16d0*/  IMAD R12, R12, R0, RZ ;  /* 0x000000000c0c7224 */ /* 0x000fc600078e02ff */
[----:B------:R-:W-:Y:S02]  /*16e0*/  IADD3 R13, P0, PT, R13, R6, RZ ;  /* 0x000000060d0d7210 */ /* 0x000fe40007f1e0ff */
[----:B------:R-:W-:Y:S02]  /*16f0*/  LEA R15, R12, R15, 0x4 ;  /* 0x0000000f0c0f7211 */ /* 0x000fe400078e20ff */
[----:B------:R-:W-:Y:S02]  /*1700*/  LEA.HI.X.SX32 R8, R6, RZ, 0x1, P0 ;  /* 0x000000ff06087211 */ /* 0x000fe400000f0eff */
[----:B-1----:R-:W-:-:S04]  /*1710*/  LEA R6, P0, R13, UR10, 0x2 ;  /* 0x0000000a0d067c11 */ /* 0x002fc8000f8010ff */
[----:B------:R-:W-:Y:S01]  /*1720*/  LEA.HI.X R7, R13, UR11, R8, 0x2, P0 ;  /* 0x0000000b0d077c11 */ /* 0x000fe200080f1408 */
[----:B0-----:R-:W-:-:S04]  /*1730*/  IMAD.WIDE.U32 R4, R15, 0x4, R4 ;  /* 0x000000040f047825 */ /* 0x001fc800078e0004 */
[----:B------:R-:W2:Y:S04]  /*1740*/  LDG.E R8, desc[UR8][R6.64] ;  /* 0x0000000806087981 */ /* 0x000ea8000c1e1900 */
[----:B------:R-:W3:Y:S01]  /*1750*/  LDG.E R9, desc[UR8][R4.64] ;  /* 0x0000000804097981 */ /* 0x000ee2000c1e1900 */
[----:B------:R-:W-:Y:S01]  /*1760*/  UIADD3 UR4, UPT, UPT, UR6, 0x400, URZ ;  /* 0x0000040006047890 */ /* 0x000fe2000fffe0ff */
[----:B------:R-:W-:-:S03]  /*1770*/  LEA R21, R17, R16, 0x2 ;  /* 0x0000001011157211 */ /* 0x000fc600078e10ff */
[----:B------:R-:W-:-:S06]  /*1780*/  ULEA UR4, UR5, UR4, 0x18 ;  /* 0x0000000405047291 */ /* 0x000fcc000f8ec0ff */
[----:B------:R-:W-:-:S04]  /*1790*/  LEA R18, R17, UR4, 0x2 ;  /* 0x0000000411127c11 */ /* 0x000fc8000f8e10ff */
        /* <DEDUP_REMOVED lines=13> */
[----:B------:R-:W5:Y:S04]  /*1870*/  LDS R20, [R18+0x1c0] ;  /* 0x0001c00012147984 */ /* 0x000f680000000800 */
[----:B------:R-:W-:Y:S01]  /*1880*/  LDS R23, [R18+0x200] ;  /* 0x0002000012177984 */ /* 0x000fe20000000800 */
[----:B0-----:R-:W-:-:S03]  /*1890*/  FFMA R10, R12, R10, R29 ;  /* 0x0000000a0c0a7223 */ /* 0x001fc6000000001d */
[----:B------:R-:W-:Y:S01]  /*18a0*/  LDS R24, [R18+0x240] ;  /* 0x0002400012187984 */ /* 0x000fe20000000800 */
[----:B-1----:R-:W-:-:S03]  /*18b0*/  FFMA R12, R11, R13, R10 ;  /* 0x0000000d0b0c7223 */ /* 0x002fc6000000000a */
[----:B------:R-:W0:Y:S01]  /*18c0*/  LDS.128 R8, [R16+0x20] ;  /* 0x0000200010087984 */ /* 0x000e220000000c00 */
[----:B--2---:R-:W-:-:S04]  /*18d0*/  FFMA R25, R25, R14, R12 ;  /* 0x0000000e19197223 */ /* 0x004fc8000000000c */
[----:B---3--:R-:W-:Y:S02]  /*18e0*/  FFMA R15, R26, R15, R25 ;  /* 0x0000000f1a0f7223 */ /* 0x008fe40000000019 */
[----:B------:R-:W1:Y:S04]  /*18f0*/  LDS R25, [R18+0x280] ;  /* 0x0002800012197984 */ /* 0x000e680000000800 */
[----:B------:R-:W-:Y:S01]  /*1900*/  LDS R26, [R18+0x3c0] ;  /* 0x0003c000121a7984 */ /* 0x000fe20000000800 */
[----:B----4-:R-:W-:-:S03]  /*1910*/  FFMA R15, R4, R27, R15 ;  /* 0x0000001b040f7223 */ /* 0x010fc6000000000f */
[----:B------:R-:W2:Y:S01]  /*1920*/  LDS R4, [R18+0x2c0] ;  /* 0x0002c00012047984 */ /* 0x000ea20000000800 */
[----:B-----5:R-:W-:-:S03]  /*1930*/  FFMA R28, R22, R5, R15 ;  /* 0x00000005161c7223 */ /* 0x020fc6000000000f */
[----:B------:R-:W-:Y:S01]  /*1940*/  LDS R5, [R18+0x300] ;  /* 0x0003000012057984 */ /* 0x000fe20000000800 */
[----:B------:R-:W-:-:S03]  /*1950*/  FFMA R21, R21, R6, R28 ;  /* 0x0000000615157223 */ /* 0x000fc6000000001c */
[----:B------:R-:W3:Y:S01]  /*1960*/  LDS.128 R12, [R16+0x30] ;  /* 0x00003000100c7984 */ /* 0x000ee20000000c00 */
[----:B------:R-:W-:-:S03]  /*1970*/  FFMA R7, R20, R7, R21 ;  /* 0x0000000714077223 */ /* 0x000fc60000000015 */
        /* <DEDUP_REMOVED lines=11> */
.L_x_0:
[----:B------:R-:W0:Y:S01]  /*1a30*/  LDCU.64 UR4, c[0x0][0x398] ;  /* 0x00007300ff0477ac */ /* 0x000e220008000a00 */
[----:B------:R-:W-:Y:S01]  /*1a40*/  IMAD R17, R3, R0, R17 ;  /* 0x0000000003117224 */ /* 0x000fe200078e0211 */
[----:B------:R-:W-:-:S04]  /*1a50*/  LEA R2, R2, R19, 0x4 ;  /* 0x0000001302027211 */ /* 0x000fc800078e20ff */
[----:B------:R-:W-:Y:S02]  /*1a60*/  SHF.R.S32.HI R3, RZ, 0x1f, R17 ;  /* 0x0000001fff037819 */ /* 0x000fe40000011411 */
[----:B------:R-:W-:-:S04]  /*1a70*/  IADD3 R0, P0, PT, R17, R2, RZ ;  /* 0x0000000211007210 */ /* 0x000fc80007f1e0ff */
[----:B------:R-:W-:Y:S02]  /*1a80*/  LEA.HI.X.SX32 R3, R2, R3, 0x1, P0 ;  /* 0x0000000302037211 */ /* 0x000fe400000f0eff */
[----:B0-----:R-:W-:-:S04]  /*1a90*/  LEA R2, P0, R0, UR4, 0x2 ;  /* 0x0000000400027c11 */ /* 0x001fc8000f8010ff */
[----:B------:R-:W-:-:S05]  /*1aa0*/  LEA.HI.X R3, R0, UR5, R3, 0x2, P0 ;  /* 0x0000000500037c11 */ /* 0x000fca00080f1403 */
[----:B------:R-:W-:Y:S01]  /*1ab0*/  STG.E desc[UR8][R2.64], R29 ;  /* 0x0000001d02007986 */ /* 0x000fe2000c101908 */
[----:B------:R-:W-:Y:S05]  /*1ac0*/  EXIT ;  /* 0x000000000000794d */ /* 0x000fea0003800000 */
.L_x_4:
[----:B------:R-:W-:-:S00]  /*1ad0*/  BRA `(.L_x_4) ;  /* 0xfffffffc00fc7947 */ /* 0x000fc0000383ffff */
[----:B------:R-:W-:-:S00]  /*1ae0*/  NOP ;  /* 0x0000000000007918 */ /* 0x000fc00000000000 */
        /* <DEDUP_REMOVED lines=9> */
.L_x_10:


//--------------------- .text._Z29matmul_cuda_v1_vanilla_kerneliPfS_S_ --------------------------
	.section	.text._Z29matmul_cuda_v1_vanilla_kerneliPfS_S_,"ax",@progbits
	.align	128
        .global         _Z29matmul_cuda_v1_vanilla_kerneliPfS_S_
        .type           _Z29matmul_cuda_v1_vanilla_kerneliPfS_S_,@function
        .size           _Z29matmul_cuda_v1_vanilla_kerneliPfS_S_,(.L_x_11 - _Z29matmul_cuda_v1_vanilla_kerneliPfS_S_)
        .other          _Z29matmul_cuda_v1_vanilla_kerneliPfS_S_,@"STO_CUDA_ENTRY STV_DEFAULT"
_Z29matmul_cuda_v1_vanilla_kerneliPfS_S_:
.text._Z29matmul_cuda_v1_vanilla_kerneliPfS_S_:
[----:B------:R-:W-:Y:S01]  /*0000*/  LDC R1, c[0x0][0x37c] ;  /* 0x0000df00ff017b82 */ /* 0x000fe20000000800 */
[----:B------:R-:W0:Y:S01]  /*0010*/  S2R R3, SR_TID.Y ;  /* 0x0000000000037919 */ /* 0x000e220000002200 */
[----:B------:R-:W1:Y:S06]  /*0020*/  LDCU UR18, c[0x0][0x380] ;  /* 0x00007000ff1277ac */ /* 0x000e6c0008000800 */
[----:B------:R-:W0:Y:S01]  /*0030*/  LDC R0, c[0x0][0x364] ;  /* 0x0000d900ff007b82 */ /* 0x000e220000000800 */
[----:B------:R-:W-:Y:S01]  /*0040*/  HFMA2 R12, -RZ, RZ, 0, 0 ;  /* 0x00000000ff0c7431 */ /* 0x000fe200000001ff */
[----:B------:R-:W2:Y:S01]  /*0050*/  S2R R2, SR_TID.X ;  /* 0x0000000000027919 */ /* 0x000ea20000002100 */
[----:B------:R-:W3:Y:S05]  /*0060*/  LDCU.64 UR16, c[0x0][0x358] ;  /* 0x00006b00ff1077ac */ /* 0x000eea0008000a00 */
[----:B------:R-:W0:Y:S08]  /*0070*/  S2UR UR4, SR_CTAID.Y ;  /* 0x00000000000479c3 */ /* 0x000e300000002600 */
[----:B------:R-:W2:Y:S01]  /*0080*/  S2UR UR5, SR_CTAID.X ;  /* 0x00000000000579c3 */ /* 0x000ea20000002500 */
[----:B-1----:R-:W-:-:S07]  /*0090*/  UISETP.GE.AND UP0, UPT, UR18, 0x1, UPT ;  /* 0x000000011200788c */ /* 0x002fce000bf06270 */
[----:B------:R-:W2:Y:S01]  /*00a0*/  LDC R13, c[0x0][0x360] ;  /* 0x0000d800ff0d7b82 */ /* 0x000ea20000000800 */
[----:B0-----:R-:W-:Y:S02]  /*00b0*/  IMAD R0, R0, UR4, R3 ;  /* 0x0000000400007c24 */ /* 0x001fe4000f8e0203 */
[----:B--2---:R-:W-:Y:S01]  /*00c0*/  IMAD R13, R13, UR5, R2 ;  /* 0x000000050d0d7c24 */ /* 0x004fe2000f8e0202 */
[----:B---3--:R-:W-:Y:S06]  /*00d0*/  BRA.U !UP0, `(.L_x_5) ;  /* 0x0000000908687547 */ /* 0x008fec000b800000 */
[----:B------:R-:W-:Y:S02]  /*00e0*/  UISETP.GE.U32.AND UP1, UPT, UR18, 0x8, UPT ;  /* 0x000000081200788c */ /* 0x000fe4000bf26070 */
[----:B------:R-:W-:Y:S01]  /*00f0*/  IMAD R5, R0, UR18, RZ ;  /* 0x0000001200057c24 */ /* 0x000fe2000f8e02ff */
[----:B------:R-:W-:Y:S01]  /*0100*/  ULOP3.LUT UR19, UR18, 0x7, URZ, 0xc0, !UPT ;  /* 0x0000000712137892 */ /* 0x000fe2000f8ec0ff */
[----:B------:R-:W-:Y:S01]  /*0110*/  MOV R12, RZ ;  /* 0x000000ff000c7202 */ /* 0x000fe20000000f00 */
[----:B------:R-:W-:Y:S02]  /*0120*/  UMOV UR4, URZ ;  /* 0x000000ff00047c82 */ /* 0x000fe40008000000 */
[----:B------:R-:W-:Y:S02]  /*0130*/  UISETP.NE.AND UP0, UPT, UR19, URZ, UPT ;  /* 0x000000ff1300728c */ /* 0x000fe4000bf05270 */
[----:B------:R-:W-:Y:S09]  /*0140*/  BRA.U !UP1, `(.L_x_6) ;  /* 0x0000000509047547 */ /* 0x000ff2000b800000 */
[----:B------:R-:W0:Y:S01]  /*0150*/  LDC.64 R2, c[0x0][0x388] ;  /* 0x0000e200ff027b82 */ /* 0x000e220000000a00 */
[----:B------:R-:W1:Y:S01]  /*0160*/  LDCU.64 UR20, c[0x0][0x390] ;  /* 0x00007200ff1477ac */ /* 0x000e620008000a00 */
[----:B------:R-:W-:Y:S02]  /*0170*/  MOV R12, RZ ;  /* 0x000000ff000c7202 */ /* 0x000fe40000000f00 */
[----:B------:R-:W-:Y:S01]  /*0180*/  MOV R14, R13 ;  /* 0x0000000d000e7202 */ /* 0x000fe20000000f00 */
[----:B------:R-:W-:-:S04]  /*0190*/  ULOP3.LUT UR4, UR18, 0x7ffffff8, URZ, 0xc0, !UPT ;  /* 0x7ffffff812047892 */ /* 0x000fc8000f8ec0ff */
[----:B------:R-:W-:Y:S02]  /*01a0*/  UIADD3 UR5, UPT, UPT, -UR4, URZ, URZ ;  /* 0x000000ff04057290 */ /* 0x000fe4000fffe1ff */
[----:B-1----:R-:W-:Y:S02]  /*01b0*/  UIMAD.WIDE.U32 UR6, UR18, 0xc, UR20 ;  /* 0x0000000c120678a5 */ /* 0x002fe4000f8e0014 */
[----:B------:R-:W-:Y:S02]  /*01c0*/  UIMAD.WIDE.U32 UR8, UR18, 0x10, UR20 ;  /* 0x00000010120878a5 */ /* 0x000fe4000f8e0014 */
[----:B------:R-:W-:Y:S01]  /*01d0*/  UIMAD.WIDE.U32 UR10, UR18, 0x14, UR20 ;  /* 0x00000014120a78a5 */ /* 0x000fe2000f8e0014 */
[----:B0-----:R-:W-:Y:S01]  /*01e0*/  IMAD.WIDE.U32 R2, R5, 0x4, R2 ;  /* 0x0000000405027825 */ /* 0x001fe200078e0002 */
[----:B------:R-:W-:Y:S02]  /*01f0*/  UIMAD.WIDE.U32 UR12, UR18, 0x18, UR20 ;  /* 0x00000018120c78a5 */ /* 0x000fe4000f8e0014 */
[----:B------:R-:W-:Y:S01]  /*0200*/  UIMAD.WIDE.U32 UR14, UR18, 0x1c, UR20 ;  /* 0x0000001c120e78a5 */ /* 0x000fe2000f8e0014 */
[----:B------:R-:W-:-:S04]  /*0210*/  IADD3 R2, P0, PT, R2, 0x10, RZ ;  /* 0x0000001002027810 */ /* 0x000fc80007f1e0ff */
[----:B------:R-:W-:-:S09]  /*0220*/  IADD3.X R3, PT, PT, RZ, R3, RZ, P0, !PT ;  /* 0x00000003ff037210 */ /* 0x000fd200007fe4ff */
.L_x_7:
[----:B------:R-:W-:Y:S01]  /*0230*/  HFMA2 R23, -RZ, RZ, 0, 2.384185791015625e-07 ;  /* 0x00000004ff177431 */ /* 0x000fe200000001ff */
[----:B------:R-:W-:Y:S01]  /*0240*/  UIMAD.WIDE.U32 UR24, UR18, 0x4, UR20 ;  /* 0x00000004121878a5 */ /* 0x000fe2000f8e0014 */
[----:B------:R-:W2:Y:S01]  /*0250*/  LDG.E R21, desc[UR16][R2.64+-0x10] ;  /* 0xfffff01002157981 */ /* 0x000ea2000c1e1900 */
[----:B------:R-:W-:Y:S01]  /*0260*/  UIMAD.WIDE.U32 UR22, UR18, 0x8, UR20 ;  /* 0x00000008121678a5 */ /* 0x000fe2000f8e0014 */
[----:B------:R-:W-:Y:S01]  /*0270*/  HFMA2 R5, -RZ, RZ, 0, 2.384185791015625e-07 ;  /* 0x00000004ff057431 */ /* 0x000fe200000001ff */
[----:B------:R-:W-:Y:S01]  /*0280*/  MOV R11, 0x4 ;  /* 0x00000004000b7802 */ /* 0x000fe20000000f00 */
[----:B------:R-:W3:Y:S01]  /*0290*/  LDG.E R19, desc[UR16][R2.64+-0xc] ;  /* 0xfffff41002137981 */ /* 0x000ee2000c1e1900 */
[----:B------:R-:W-:Y:S02]  /*02a0*/  MOV R8, UR24 ;  /* 0x0000001800087c02 */ /* 0x000fe40008000f00 */
[----:B------:R-:W-:Y:S01]  /*02b0*/  MOV R9, UR25 ;  /* 0x0000001900097c02 */ /* 0x000fe20008000f00 */
[C---:B------:R-:W-:Y:S01]  /*02c0*/  IMAD.WIDE R22, R14.reuse, R23, UR20 ;  /* 0x000000140e167e25 */ /* 0x040fe2000f8e0217 */
[----:B------:R-:W-:Y:S01]  /*02d0*/  MOV R24, UR22 ;  /* 0x0000001600187c02 */ /* 0x000fe20008000f00 */
[----:B------:R-:W4:Y:S01]  /*02e0*/  LDG.E R17, desc[UR16][R2.64+-0x8] ;  /* 0xfffff81002117981 */ /* 0x000f22000c1e1900 */
[----:B------:R-:W-:Y:S01]  /*02f0*/  MOV R25, UR23 ;  /* 0x0000001700197c02 */ /* 0x000fe20008000f00 */
[----:B------:R-:W-:-:S02]  /*0300*/  IMAD.WIDE R8, R14, 0x4, R8 ;  /* 0x000000040e087825 */ /* 0x000fc400078e0208 */
[----:B------:R-:W2:Y:S02]  /*0310*/  LDG.E R22, desc[UR16][R22.64] ;  /* 0x0000001016167981 */ /* 0x000ea4000c1e1900 */
[C---:B------:R-:W-:Y:S02]  /*0320*/  IMAD.WIDE R24, R14.reuse, 0x4, R24 ;  /* 0x000000040e187825 */ /* 0x040fe400078e0218 */
[----:B------:R0:W3:Y:S02]  /*0330*/  LDG.E R20, desc[UR16][R8.64] ;  /* 0x0000001008147981 */ /* 0x0000e4000c1e1900 */
[C---:B------:R-:W-:Y:S01]  /*0340*/  IMAD.WIDE R10, R14.reuse, R11, UR6 ;  /* 0x000000060e0a7e25 */ /* 0x040fe2000f8e020b */
[----:B------:R-:W-:Y:S01]  /*0350*/  MOV R7, 0x4 ;  /* 0x0000000400077802 */ /* 0x000fe20000000f00 */
[----:B------:R-:W4:Y:S02]  /*0360*/  LDG.E R18, desc[UR16][R24.64] ;  /* 0x0000001018127981 */ /* 0x000f24000c1e1900 */
[----:B------:R-:W-:-:S02]  /*0370*/  IMAD.WIDE R4, R14, R5, UR8 ;  /* 0x000000080e047e25 */ /* 0x000fc4000f8e0205 */
[----:B------:R1:W5:Y:S02]  /*0380*/  LDG.E R16, desc[UR16][R10.64] ;  /* 0x000000100a107981 */ /* 0x000364000c1e1900 */
[----:B0-----:R-:W-:Y:S02]  /*0390*/  HFMA2 R9, -RZ, RZ, 0, 2.384185791015625e-07 ;  /* 0x00000004ff097431 */ /* 0x001fe400000001ff */
[----:B------:R-:W5:Y:S01]  /*03a0*/  LDG.E R15, desc[UR16][R2.64+-0x4] ;  /* 0xfffffc10020f7981 */ /* 0x000f62000c1e1900 */
[C---:B------:R-:W-:Y:S01]  /*03b0*/  IMAD.WIDE R6, R14.reuse, R7, UR10 ;  /* 0x0000000a0e067e25 */ /* 0x040fe2000f8e0207 */
[----:B------:R-:W-:Y:S02]  /*03c0*/  MOV R27, 0x4 ;  /* 0x00000004001b7802 */ /* 0x000fe40000000f00 */
[----:B------:R0:W5:Y:S04]  /*03d0*/  LDG.E R4, desc[UR16][R4.64] ;  /* 0x0000001004047981 */ /* 0x000168000c1e1900 */
[----:B------:R-:W5:Y:S01]  /*03e0*/  LDG.E R23, desc[UR16][R2.64] ;  /* 0x0000001002177981 */ /* 0x000f62000c1e1900 */
[----:B------:R-:W-:-:S03]  /*03f0*/  IMAD.WIDE R8, R14, R9, UR12 ;  /* 0x0000000c0e087e25 */ /* 0x000fc6000f8e0209 */
[----:B------:R-:W5:Y:S01]  /*0400*/  LDG.E R7, desc[UR16][R6.64] ;  /* 0x0000001006077981 */ /* 0x000f62000c1e1900 */
[----:B-1----:R-:W-:-:S03]  /*0410*/  IMAD.WIDE R10, R14, R27, UR14 ;  /* 0x0000000e0e0a7e25 */ /* 0x002fc6000f8e021b */
[----:B------:R-:W5:Y:S04]  /*0420*/  LDG.E R24, desc[UR16][R2.64+0x4] ;  /* 0x0000041002187981 */ /* 0x000f68000c1e1900 */
[----:B------:R-:W5:Y:S04]  /*0430*/  LDG.E R8, desc[UR16][R8.64] ;  /* 0x0000001008087981 */ /* 0x000f68000c1e1900 */
[----:B------:R-:W5:Y:S04]  /*0440*/  LDG.E R25, desc[UR16][R2.64+0x8] ;  /* 0x0000081002197981 */ /* 0x000f68000c1e1900 */
[----:B------:R-:W5:Y:S04]  /*0450*/  LDG.E R10, desc[UR16][R10.64] ;  /* 0x000000100a0a7981 */ /* 0x000f68000c1e1900 */
[----:B------:R1:W5:Y:S01]  /*0460*/  LDG.E R27, desc[UR16][R2.64+0xc] ;  /* 0x00000c10021b7981 */ /* 0x000362000c1e1900 */
[----:B------:R-:W-:-:S04]  /*0470*/  UIADD3 UR5, UPT, UPT, UR5, 0x8, URZ ;  /* 0x0000000805057890 */ /* 0x000fc8000fffe0ff */
[----:B------:R-:W-:Y:S01]  /*0480*/  UISETP.NE.AND UP1, UPT, UR5, URZ, UPT ;  /* 0x000000ff0500728c */ /* 0x000fe2000bf25270 */
[----:B0-----:R-:W-:Y:S02]  /*0490*/  MOV R5, UR18 ;  /* 0x0000001200057c02 */ /* 0x001fe40008000f00 */
[----:B-1----:R-:W-:Y:S02]  /*04a0*/  IADD3 R2, P0, PT, R2, 0x20, RZ ;  /* 0x0000002002027810 */ /* 0x002fe40007f1e0ff */
[----:B------:R-:W-:Y:S02]  /*04b0*/  LEA R14, R5, R14, 0x3 ;  /* 0x0000000e050e7211 */ /* 0x000fe400078e18ff */
[----:B------:R-:W-:Y:S01]  /*04c0*/  IADD3.X R3, PT, PT, RZ, R3, RZ, P0, !PT ;  /* 0x00000003ff037210 */ /* 0x000fe200007fe4ff */
[----:B--2---:R-:W-:-:S04]  /*04d0*/  FFMA R22, R21, R22, R12 ;  /* 0x0000001615167223 */ /* 0x004fc8000000000c */
[----:B---3--:R-:W-:-:S04]  /*04e0*/  FFMA R20, R19, R20, R22 ;  /* 0x0000001413147223 */ /* 0x008fc80000000016 */
[----:B----4-:R-:W-:-:S04]  /*04f0*/  FFMA R18, R17, R18, R20 ;  /* 0x0000001211127223 */ /* 0x010fc80000000014 */
[----:B-----5:R-:W-:-:S04]  /*0500*/  FFMA R16, R15, R16, R18 ;  /* 0x000000100f107223 */ /* 0x020fc80000000012 */
[----:B------:R-:W-:-:S04]  /*0510*/  FFMA R23, R23, R4, R16 ;  /* 0x0000000417177223 */ /* 0x000fc80000000010 */
[----:B------:R-:W-:-:S04]  /*0520*/  FFMA R24, R24, R7, R23 ;  /* 0x0000000718187223 */ /* 0x000fc80000000017 */
[----:B------:R-:W-:-:S04]  /*0530*/  FFMA R8, R25, R8, R24 ;  /* 0x0000000819087223 */ /* 0x000fc80000000018 */
[----:B------:R-:W-:Y:S01]  /*0540*/  FFMA R12, R27, R10, R8 ;  /* 0x0000000a1b0c7223 */ /* 0x000fe20000000008 */
[----:B------:R-:W-:Y:S06]  /*0550*/  BRA.U UP1, `(.L_x_7) ;  /* 0xfffffffd01347547 */ /* 0x000fec000b83ffff */
.L_x_6:
[----:B------:R-:W-:Y:S05]  /*0560*/  BRA.U !UP0, `(.L_x_5) ;  /* 0x0000000508447547 */ /* 0x000fea000b800000 */
[----:B------:R-:W-:Y:S01]  /*0570*/  UISETP.GE.U32.AND UP0, UPT, UR19, 0x4, UPT ;  /* 0x000000041300788c */ /* 0x000fe2000bf06070 */
[----:B------:R-:W-:Y:S01]  /*0580*/  IMAD R2, R0, UR18, RZ ;  /* 0x0000001200027c24 */ /* 0x000fe2000f8e02ff */
[----:B------:R-:W-:-:S04]  /*0590*/  ULOP3.LUT UR5, UR18, 0x3, URZ, 0xc0, !UPT ;  /* 0x0000000312057892 */ /* 0x000fc8000f8ec0ff */
[----:B------:R-:W-:-:S03]  /*05a0*/  UISETP.NE.AND UP1, UPT, UR5, URZ, UPT ;  /* 0x000000ff0500728c */ /* 0x000fc6000bf25270 */
[----:B------:R-:W-:Y:S08]  /*05b0*/  BRA.U !UP0, `(.L_x_8) ;  /* 0x00000001087c7547 */ /* 0x000ff0000b800000 */
[----:B------:R-:W0:Y:S01]  /*05c0*/  LDC.64 R6, c[0x0][0x390] ;  /* 0x0000e400ff067b82 */ /* 0x000e220000000a00 */
[----:B------:R-:W1:Y:S01]  /*05d0*/  LDCU.64 UR6, c[0x0][0x388] ;  /* 0x00007100ff0677ac */ /* 0x000e620008000a00 */
[----:B------:R-:W-:Y:S01]  /*05e0*/  IMAD.U32 R4, RZ, RZ, UR4 ;  /* 0x00000004ff047e24 */ /* 0x000fe2000f8e00ff */
[----:B------:R-:W-:Y:S02]  /*05f0*/  IADD3 R3, PT, PT, R2, UR4, RZ ;  /* 0x0000000402037c10 */ /* 0x000fe4000fffe0ff */
[----:B------:R-:W-:Y:S01]  /*0600*/  MOV R11, UR18 ;  /* 0x00000012000b7c02 */ /* 0x000fe20008000f00 */
[----:B------:R-:W-:Y:S01]  /*0610*/  IMAD R5, R4, UR18, R13 ;  /* 0x0000001204057c24 */ /* 0x000fe2000f8e020d */
[----:B------:R-:W-:Y:S01]  /*0620*/  IADD3 R14, P0, PT, R2, UR4, RZ ;  /* 0x00000004020e7c10 */ /* 0x000fe2000ff1e0ff */
[----:B------:R-:W2:Y:S01]  /*0630*/  LDC.64 R8, c[0x0][0x388] ;  /* 0x0000e200ff087b82 */ /* 0x000ea20000000a00 */
[----:B------:R-:W-:Y:S02]  /*0640*/  MOV R15, UR18 ;  /* 0x00000012000f7c02 */ /* 0x000fe40008000f00 */
[----:B------:R-:W-:Y:S01]  /*0650*/  MOV R17, UR18 ;  /* 0x0000001200117c02 */ /* 0x000fe20008000f00 */
[----:B0-----:R-:W-:-:S04]  /*0660*/  IMAD.WIDE R6, R5, 0x4, R6 ;  /* 0x0000000405067825 */ /* 0x001fc800078e0206 */
[----:B------:R-:W-:Y:S02]  /*0670*/  IMAD.WIDE.U32 R10, R11, 0x4, R6 ;  /* 0x000000040b0a7825 */ /* 0x000fe400078e0006 */
[----:B------:R-:W3:Y:S02]  /*0680*/  LDG.E R6, desc[UR16][R6.64] ;  /* 0x0000001006067981 */ /* 0x000ee4000c1e1900 */
[----:B--2---:R-:W-:Y:S01]  /*0690*/  IMAD.WIDE.U32 R8, R3, 0x4, R8 ;  /* 0x0000000403087825 */ /* 0x004fe200078e0008 */
[----:B------:R-:W-:Y:S02]  /*06a0*/  IADD3.X R3, PT, PT, RZ, RZ, RZ, P0, !PT ;  /* 0x000000ffff037210 */ /* 0x000fe400007fe4ff */
[----:B-1----:R-:W-:-:S03]  /*06b0*/  LEA R4, P0, R14, UR6, 0x2 ;  /* 0x000000060e047c11 */ /* 0x002fc6000f8010ff */
[----:B------:R-:W3:Y:S01]  /*06c0*/  LDG.E R9, desc[UR16][R8.64] ;  /* 0x0000001008097981 */ /* 0x000ee2000c1e1900 */
[----:B------:R-:W-:Y:S01]  /*06d0*/  LEA.HI.X R5, R14, UR7, R3, 0x2, P0 ;  /* 0x000000070e057c11 */ /* 0x000fe200080f1403 */
[----:B------:R-:W-:Y:S02]  /*06e0*/  IMAD.WIDE.U32 R14, R15, 0x4, R10 ;  /* 0x000000040f0e7825 */ /* 0x000fe400078e000a */
[----:B------:R-:W2:Y:S04]  /*06f0*/  LDG.E R3, desc[UR16][R10.64] ;  /* 0x000000100a037981 */ /* 0x000ea8000c1e1900 */
[----:B------:R-:W2:Y:S01]  /*0700*/  LDG.E R18, desc[UR16][R4.64+0x4] ;  /* 0x0000041004127981 */ /* 0x000ea2000c1e1900 */
[----:B------:R-:W-:-:S03]  /*0710*/  IMAD.WIDE.U32 R16, R17, 0x4, R14 ;  /* 0x0000000411107825 */ /* 0x000fc600078e000e */
[----:B------:R-:W4:Y:S04]  /*0720*/  LDG.E R19, desc[UR16][R14.64] ;  /* 0x000000100e137981 */ /* 0x000f28000c1e1900 */
[----:B------:R-:W4:Y:S04]  /*0730*/  LDG.E R20, desc[UR16][R4.64+0x8] ;  /* 0x0000081004147981 */ /* 0x000f28000c1e1900 */
[----:B------:R-:W5:Y:S04]  /*0740*/  LDG.E R22, desc[UR16][R4.64+0xc] ;  /* 0x00000c1004167981 */ /* 0x000f68000c1e1900 */
[----:B------:R-:W5:Y:S01]  /*0750*/  LDG.E R16, desc[UR16][R16.64] ;  /* 0x0000001010107981 */ /* 0x000f62000c1e1900 */
[----:B------:R-:W-:Y:S01]  /*0760*/  UIADD3 UR4, UPT, UPT, UR4, 0x4, URZ ;  /* 0x0000000404047890 */ /* 0x000fe2000fffe0ff */
[----:B---3--:R-:W-:-:S04]  /*0770*/  FFMA R9, R9, R6, R12 ;  /* 0x0000000609097223 */ /* 0x008fc8000000000c */
[----:B--2---:R-:W-:-:S04]  /*0780*/  FFMA R3, R18, R3, R9 ;  /* 0x0000000312037223 */ /* 0x004fc80000000009 */
[----:B----4-:R-:W-:-:S04]  /*0790*/  FFMA R3, R20, R19, R3 ;  /* 0x0000001314037223 */ /* 0x010fc80000000003 */
[----:B-----5:R-:W-:-:S07]  /*07a0*/  FFMA R12, R22, R16, R3 ;  /* 0x00000010160c7223 */ /* 0x020fce0000000003 */
.L_x_8:
[----:B------:R-:W-:Y:S05]  /*07b0*/  BRA.U !UP1, `(.L_x_5) ;  /* 0x0000000109b07547 */ /* 0x000fea000b800000 */
[----:B------:R-:W-:Y:S01]  /*07c0*/  UISETP.NE.AND UP0, UPT, UR5, 0x1, UPT ;  /* 0x000000010500788c */ /* 0x000fe2000bf05270 */
[----:B------:R-:W-:Y:S01]  /*07d0*/  MOV R4, UR4 ;  /* 0x0000000400047c02 */ /* 0x000fe20008000f00 */
[----:B------:R-:W-:Y:S02]  /*07e0*/  ULOP3.LUT UR5, UR18, 0x1, URZ, 0xc0, !UPT ;  /* 0x0000000112057892 */ /* 0x000fe4000f8ec0ff */
[----:B------:R-:W-:Y:S02]  /*07f0*/  MOV R17, UR18 ;  /* 0x0000001200117c02 */ /* 0x000fe40008000f00 */
[----:B------:R-:W-:Y:S01]  /*0800*/  UISETP.NE.U32.AND UP1, UPT, UR5, 0x1, UPT ;  /* 0x000000010500788c */ /* 0x000fe2000bf25070 */
[----:B------:R-:W-:-:S04]  /*0810*/  PLOP3.LUT P1, PT, PT, PT, UP0, 0x80, 0x8 ;  /* 0x000000000008781c */ /* 0x000fc80003f2f008 */
[----:B------:R-:W0:Y:S01]  /*0820*/  @UP0 LDCU.64 UR6, c[0x0][0x388] ;  /* 0x00007100ff0607ac */ /* 0x000e220008000a00 */
[----:B------:R-:W-:Y:S01]  /*0830*/  PLOP3.LUT P0, PT, PT, PT, UP1, 0x80, 0x8 ;  /* 0x000000000008781c */ /* 0x000fe20003f0f018 */
[----:B------:R-:W1:Y:S01]  /*0840*/  @UP0 LDCU.64 UR8, c[0x0][0x390] ;  /* 0x00007200ff0807ac */ /* 0x000e620008000a00 */
[----:B------:R-:W2:Y:S06]  /*0850*/  @UP0 LDCU.64 UR10, c[0x0][0x388] ;  /* 0x00007100ff0a07ac */ /* 0x000eac0008000a00 */
[C---:B------:R-:W-:Y:S02]  /*0860*/  @P1 IADD3 R3, PT, PT, R2.reuse, UR4, RZ ;  /* 0x0000000402031c10 */ /* 0x040fe4000fffe0ff */
[----:B------:R-:W-:Y:S01]  /*0870*/  @P1 IADD3 R5, P2, PT, R2, UR4, RZ ;  /* 0x0000000402051c10 */ /* 0x000fe2000ff5e0ff */
[----:B------:R-:W3:Y:S03]  /*0880*/  @!UP1 LDCU.64 UR12, c[0x0][0x388] ;  /* 0x00007100ff0c97ac */ /* 0x000ee60008000a00 */
[----:B------:R-:W-:Y:S01]  /*0890*/  @P1 IADD3.X R8, PT, PT, RZ, RZ, RZ, P2, !PT ;  /* 0x000000ffff081210 */ /* 0x000fe200017fe4ff */
[----:B------:R-:W-:Y:S01]  /*08a0*/  @UP0 UIADD3 UR4, UPT, UPT, UR4, 0x2, URZ ;  /* 0x0000000204040890 */ /* 0x000fe2000fffe0ff */
[----:B0-----:R-:W-:-:S02]  /*08b0*/  MOV R14, UR6 ;  /* 0x00000006000e7c02 */ /* 0x001fc40008000f00 */
[----:B------:R-:W-:Y:S01]  /*08c0*/  MOV R15, UR7 ;  /* 0x00000007000f7c02 */ /* 0x000fe20008000f00 */
[----:B------:R-:W0:Y:S01]  /*08d0*/  @!UP1 LDCU.64 UR6, c[0x0][0x390] ;  /* 0x00007200ff0697ac */ /* 0x000e220008000a00 */
[----:B-1----:R-:W-:Y:S01]  /*08e0*/  MOV R7, UR9 ;  /* 0x0000000900077c02 */ /* 0x002fe20008000f00 */
[----:B------:R-:W-:Y:S02]  /*08f0*/  IMAD.U32 R6, RZ, RZ, UR8 ;  /* 0x00000008ff067e24 */ /* 0x000fe4000f8e00ff */
[----:B------:R-:W-:-:S04]  /*0900*/  @P1 IMAD.WIDE.U32 R14, R3, 0x4, R14 ;  /* 0x00000004030e1825 */ /* 0x000fc800078e000e */
[----:B------:R-:W-:Y:S01]  /*0910*/  @P1 IMAD R3, R4, UR18, R13 ;  /* 0x0000001204031c24 */ /* 0x000fe2000f8e020d */
[----:B--2---:R-:W-:Y:S02]  /*0920*/  @P1 LEA R4, P2, R5, UR10, 0x2 ;  /* 0x0000000a05041c11 */ /* 0x004fe4000f8410ff */
[----:B------:R-:W-:Y:S01]  /*0930*/  MOV R18, UR4 ;  /* 0x0000000400127c02 */ /* 0x000fe20008000f00 */
[----:B------:R-:W-:Y:S01]  /*0940*/  @P1 IMAD.WIDE R6, R3, 0x4, R6 ;  /* 0x0000000403061825 */ /* 0x000fe200078e0206 */
[----:B------:R-:W-:Y:S01]  /*0950*/  @P1 LEA.HI.X R5, R5, UR11, R8, 0x2, P2 ;  /* 0x0000000b05051c11 */ /* 0x000fe200090f1408 */
[----:B------:R-:W2:Y:S01]  /*0960*/  @P1 LDG.E R3, desc[UR16][R14.64] ;  /* 0x000000100e031981 */ /* 0x000ea2000c1e1900 */
[----:B---3--:R-:W-:Y:S01]  /*0970*/  MOV R8, UR12 ;  /* 0x0000000c00087c02 */ /* 0x008fe20008000f00 */
[----:B------:R-:W-:Y:S01]  /*0980*/  @!P0 IMAD R21, R18, UR18, R13 ;  /* 0x0000001212158c24 */ /* 0x000fe2000f8e020d */
[----:B------:R-:W-:Y:S01]  /*0990*/  MOV R9, UR13 ;  /* 0x0000000d00097c02 */ /* 0x000fe20008000f00 */
[----:B------:R-:W-:Y:S01]  /*09a0*/  @P1 IMAD.WIDE.U32 R16, R17, 0x4, R6 ;  /* 0x0000000411101825 */ /* 0x000fe200078e0006 */
[----:B------:R-:W-:Y:S01]  /*09b0*/  @!P0 IADD3 R19, PT, PT, R2, UR4, RZ ;  /* 0x0000000402138c10 */ /* 0x000fe2000fffe0ff */
[----:B------:R-:W2:Y:S01]  /*09c0*/  @P1 LDG.E R6, desc[UR16][R6.64] ;  /* 0x0000001006061981 */ /* 0x000ea2000c1e1900 */
[----:B0-----:R-:W-:-:S02]  /*09d0*/  MOV R10, UR6 ;  /* 0x00000006000a7c02 */ /* 0x001fc40008000f00 */
[----:B------:R-:W-:Y:S01]  /*09e0*/  MOV R11, UR7 ;  /* 0x00000007000b7c02 */ /* 0x000fe20008000f00 */
[----:B------:R-:W-:Y:S01]  /*09f0*/  @!P0 IMAD.WIDE.U32 R8, R19, 0x4, R8 ;  /* 0x0000000413088825 */ /* 0x000fe200078e0008 */
[----:B------:R-:W3:Y:S03]  /*0a00*/  @P1 LDG.E R16, desc[UR16][R16.64] ;  /* 0x0000001010101981 */ /* 0x000ee6000c1e1900 */
[----:B------:R-:W-:Y:S01]  /*0a10*/  @!P0 IMAD.WIDE R10, R21, 0x4, R10 ;  /* 0x00000004150a8825 */ /* 0x000fe200078e020a */
[----:B------:R-:W3:Y:S04]  /*0a20*/  @P1 LDG.E R4, desc[UR16][R4.64+0x4] ;  /* 0x0000041004041981 */ /* 0x000ee8000c1e1900 */
[----:B------:R-:W4:Y:S04]  /*0a30*/  @!P0 LDG.E R9, desc[UR16][R8.64] ;  /* 0x0000001008098981 */ /* 0x000f28000c1e1900 */
[----:B------:R-:W4:Y:S01]  /*0a40*/  @!P0 LDG.E R10, desc[UR16][R10.64] ;  /* 0x000000100a0a8981 */ /* 0x000f22000c1e1900 */
[----:B--2---:R-:W-:-:S04]  /*0a50*/  @P1 FFMA R3, R3, R6, R12 ;  /* 0x0000000603031223 */ /* 0x004fc8000000000c */
[----:B---3--:R-:W-:-:S04]  /*0a60*/  @P1 FFMA R12, R4, R16, R3 ;  /* 0x00000010040c1223 */ /* 0x008fc80000000003 */
[----:B----4-:R-:W-:-:S07]  /*0a70*/  @!P0 FFMA R12, R9, R10, R12 ;  /* 0x0000000a090c8223 */ /* 0x010fce000000000c */
.L_x_5:
[----:B------:R-:W0:Y:S01]  /*0a80*/  LDC.64 R2, c[0x0][0x398] ;  /* 0x0000e600ff027b82 */ /* 0x000e220000000a00 */
[----:B------:R-:W-:-:S04]  /*0a90*/  IMAD R13, R0, UR18, R13 ;  /* 0x00000012000d7c24 */ /* 0x000fc8000f8e020d */
[----:B0-----:R-:W-:-:S05]  /*0aa0*/  IMAD.WIDE R2, R13, 0x4, R2 ;  /* 0x000000040d027825 */ /* 0x001fca00078e0202 */
[----:B------:R-:W-:Y:S01]  /*0ab0*/  STG.E desc[UR16][R2.64], R12 ;  /* 0x0000000c02007986 */ /* 0x000fe2000c101910 */
[----:B------:R-:W-:Y:S05]  /*0ac0*/  EXIT ;  /* 0x000000000000794d */ /* 0x000fea0003800000 */
.L_x_9:
        /* <DEDUP_REMOVED lines=11> */
.L_x_11:


//--------------------- .nv.shared._Z27matmul_cuda_v2_shmem_kerneliPfS_S_ --------------------------
	.section	.nv.shared._Z27matmul_cuda_v2_shmem_kerneliPfS_S_,"aw",@nobits
	.sectionflags	@""
	.align	4
.nv.shared._Z27matmul_cuda_v2_shmem_kerneliPfS_S_:
	.zero		3072


//--------------------- .nv.shared.reserved.0     --------------------------
	.section	.nv.shared.reserved.0,"aw",@nobits
	.weak		__nv_reservedSMEM_offset_0_alias
	.size		__nv_reservedSMEM_offset_0_alias, 0, 64
	.other		__nv_reservedSMEM_offset_0_alias,@"STO_CUDA_RESERVED_SHARED STV_DEFAULT"
__nv_reservedSMEM_offset_0_alias:
	.zero		0
	.zero		64


//--------------------- .nv.constant0._Z27matmul_cuda_v2_shmem_kerneliPfS_S_ --------------------------
	.section	.nv.constant0._Z27matmul_cuda_v2_shmem_kerneliPfS_S_,"a",@progbits
	.sectionflags	@""
	.align	4
.nv.constant0._Z27matmul_cuda_v2_shmem_kerneliPfS_S_:
	.zero		928


//--------------------- .nv.constant0._Z29matmul_cuda_v1_vanilla_kerneliPfS_S_ --------------------------
	.section	.nv.constant0._Z29matmul_cuda_v1_vanilla_kerneliPfS_S_,"a",@progbits
	.sectionflags	@""
	.align	4
.nv.constant0._Z29matmul_cuda_v1_vanilla_kerneliPfS_S_:
	.zero		928


//--------------------- SYMBOLS --------------------------

	.type		.nv.reservedSmem.offset0,@object
	.size		.nv.reservedSmem.offset0,0x4
	.type		.nv.reservedSmem.cap,@object
	.size		.nv.reservedSmem.cap,0x4
